	.target	sm_90a

	.elftype	@"ET_EXEC"


//--------------------- .note.nv.tkinfo           --------------------------
	.section	.note.nv.tkinfo,"",@"SHT_NOTE"
	.sectionflags	@"SHF_NOTE_NV_TKINFO"
	.tkinfo
        /*0018*/ 	.word	0x00000002
        /*0030*/ 	.string	""
        /*0030*/ 	.string	"ptxas"
        /*0030*/ 	.string	"Cuda compilation tools, release 13.0, V13.0.88"
        /*0030*/ 	.string	"Build cuda_13.0.r13.0/compiler.36424714_0"
        /*0030*/ 	.string	"-arch sm_90a -m 64 "



//--------------------- .note.nv.cuinfo           --------------------------
	.section	.note.nv.cuinfo,"",@"SHT_NOTE"
	.sectionflags	@"SHF_NOTE_NV_CUINFO"
        /*0018*/ 	.short	0x0002
        /*001a*/ 	.short	0x005a
        /*001c*/ 	.short	0x0082
	.zero		2


//--------------------- .nv.info                  --------------------------
	.section	.nv.info,"",@"SHT_CUDA_INFO"
	.align	4


	//----- nvinfo : EIATTR_REGCOUNT
	.align		4
        /*0000*/ 	.byte	0x04, 0x2f
        /*0002*/ 	.short	(.L_18 - .L_17)
	.align		4
.L_17:
        /*0004*/ 	.word	index@(_ZN7cutlass13device_kernelINS_4gemm6kernel13GemmUniversalIN4cute5tupleIJiiiiEEENS1_10collective13CollectiveMmaINS1_34MainloopSm90TmaGmmaWarpSpecializedILi4ENS5_IJNS4_1CILi1EEESB_SB_EEENS1_35KernelTmaWarpSpecializedCooperativeEEENS5_IJNSA_ILi256EEENSA_ILi128EEENSA_ILi64EEEEEENS_6half_tENS5_IJlSB_lEEESJ_SK_NS4_8TiledMMAINS4_8MMA_AtomIJNS4_4SM904GMMA26MMA_64x128x16_F32F16F16_SSILNSO_5MajorE0ELSQ_0ELNSO_7ScaleInE1ELSR_1EEEEEENS4_6LayoutINS5_IJNSA_ILi2EEESB_SB_EEENS5_IJSB_NSA_ILi0EEESX_EEEEENS5_IJNS4_10UnderscoreES10_S10_EEEEENS4_13SM90_TMA_LOADENS4_14ComposedLayoutINS4_7SwizzleILi3ELi4ELi3EEENS4_18smem_ptr_flag_bitsILi16EEENSU_INS5_IJNSA_ILi8EEESH_EEENS5_IJSH_SB_EEEEEEEvNS4_8identityES13_S1D_vS1E_EENS_8epilogue10collective18CollectiveEpilogueINS1G_22Sm90TmaWarpSpecializedILi4ELi2ELi16ELb1ELb0EEEJSI_NS5_IJSG_NSA_ILi32EEEEEESJ_SK_SJ_SK_NS1G_6fusion15FusionCallbacksIS1K_NS1N_17LinCombPerRowBiasISJ_fSJ_SJ_fLi8ELNS_15FloatRoundStyleE2EEESI_S1M_JEEES13_NS14_INS15_ILi2ELi4ELi3EEES18_NSU_INS5_IJS19_S1L_EEENS5_IJS1L_SB_EEEEEEENS4_17SM75_U32x4_LDSM_NENS4_14SM90_TMA_STOREES1X_NS4_17SM90_U32x4_STSM_NENS4_9Copy_AtomIJS20_SJ_EEEvEEEvvEEEEvNT_6ParamsE)
        /*0008*/ 	.word	0x000000a8


	//----- nvinfo : EIATTR_FRAME_SIZE
	.align		4
.L_18:
        /*000c*/ 	.byte	0x04, 0x11
        /*000e*/ 	.short	(.L_20 - .L_19)
	.align		4
.L_19:
        /*0010*/ 	.word	index@(_ZN7cutlass13device_kernelINS_4gemm6kernel13GemmUniversalIN4cute5tupleIJiiiiEEENS1_10collective13CollectiveMmaINS1_34MainloopSm90TmaGmmaWarpSpecializedILi4ENS5_IJNS4_1CILi1EEESB_SB_EEENS1_35KernelTmaWarpSpecializedCooperativeEEENS5_IJNSA_ILi256EEENSA_ILi128EEENSA_ILi64EEEEEENS_6half_tENS5_IJlSB_lEEESJ_SK_NS4_8TiledMMAINS4_8MMA_AtomIJNS4_4SM904GMMA26MMA_64x128x16_F32F16F16_SSILNSO_5MajorE0ELSQ_0ELNSO_7ScaleInE1ELSR_1EEEEEENS4_6LayoutINS5_IJNSA_ILi2EEESB_SB_EEENS5_IJSB_NSA_ILi0EEESX_EEEEENS5_IJNS4_10UnderscoreES10_S10_EEEEENS4_13SM90_TMA_LOADENS4_14ComposedLayoutINS4_7SwizzleILi3ELi4ELi3EEENS4_18smem_ptr_flag_bitsILi16EEENSU_INS5_IJNSA_ILi8EEESH_EEENS5_IJSH_SB_EEEEEEEvNS4_8identityES13_S1D_vS1E_EENS_8epilogue10collective18CollectiveEpilogueINS1G_22Sm90TmaWarpSpecializedILi4ELi2ELi16ELb1ELb0EEEJSI_NS5_IJSG_NSA_ILi32EEEEEESJ_SK_SJ_SK_NS1G_6fusion15FusionCallbacksIS1K_NS1N_17LinCombPerRowBiasISJ_fSJ_SJ_fLi8ELNS_15FloatRoundStyleE2EEESI_S1M_JEEES13_NS14_INS15_ILi2ELi4ELi3EEES18_NSU_INS5_IJS19_S1L_EEENS5_IJS1L_SB_EEEEEEENS4_17SM75_U32x4_LDSM_NENS4_14SM90_TMA_STOREES1X_NS4_17SM90_U32x4_STSM_NENS4_9Copy_AtomIJS20_SJ_EEEvEEEvvEEEEvNT_6ParamsE)
        /*0014*/ 	.word	0x00000000


	//----- nvinfo : EIATTR_MIN_STACK_SIZE
	.align		4
.L_20:
        /*0018*/ 	.byte	0x04, 0x12
        /*001a*/ 	.short	(.L_22 - .L_21)
	.align		4
.L_21:
        /*001c*/ 	.word	index@(_ZN7cutlass13device_kernelINS_4gemm6kernel13GemmUniversalIN4cute5tupleIJiiiiEEENS1_10collective13CollectiveMmaINS1_34MainloopSm90TmaGmmaWarpSpecializedILi4ENS5_IJNS4_1CILi1EEESB_SB_EEENS1_35KernelTmaWarpSpecializedCooperativeEEENS5_IJNSA_ILi256EEENSA_ILi128EEENSA_ILi64EEEEEENS_6half_tENS5_IJlSB_lEEESJ_SK_NS4_8TiledMMAINS4_8MMA_AtomIJNS4_4SM904GMMA26MMA_64x128x16_F32F16F16_SSILNSO_5MajorE0ELSQ_0ELNSO_7ScaleInE1ELSR_1EEEEEENS4_6LayoutINS5_IJNSA_ILi2EEESB_SB_EEENS5_IJSB_NSA_ILi0EEESX_EEEEENS5_IJNS4_10UnderscoreES10_S10_EEEEENS4_13SM90_TMA_LOADENS4_14ComposedLayoutINS4_7SwizzleILi3ELi4ELi3EEENS4_18smem_ptr_flag_bitsILi16EEENSU_INS5_IJNSA_ILi8EEESH_EEENS5_IJSH_SB_EEEEEEEvNS4_8identityES13_S1D_vS1E_EENS_8epilogue10collective18CollectiveEpilogueINS1G_22Sm90TmaWarpSpecializedILi4ELi2ELi16ELb1ELb0EEEJSI_NS5_IJSG_NSA_ILi32EEEEEESJ_SK_SJ_SK_NS1G_6fusion15FusionCallbacksIS1K_NS1N_17LinCombPerRowBiasISJ_fSJ_SJ_fLi8ELNS_15FloatRoundStyleE2EEESI_S1M_JEEES13_NS14_INS15_ILi2ELi4ELi3EEES18_NSU_INS5_IJS19_S1L_EEENS5_IJS1L_SB_EEEEEEENS4_17SM75_U32x4_LDSM_NENS4_14SM90_TMA_STOREES1X_NS4_17SM90_U32x4_STSM_NENS4_9Copy_AtomIJS20_SJ_EEEvEEEvvEEEEvNT_6ParamsE)
        /*0020*/ 	.word	0x00000000
.L_22:


//--------------------- .nv.compat                --------------------------
	.section	.nv.compat,"",@"SHT_CUDA_COMPAT_INFO"
	.align	4
        /*0000*/ 	.byte	0x02, 0x09, 0x01, 0x00, 0x02, 0x02, 0x04, 0x00, 0x02, 0x05, 0x05, 0x00, 0x03, 0x07, 0x01, 0x01
        /*0010*/ 	.byte	0x02, 0x03, 0x01, 0x00, 0x02, 0x06, 0x01, 0x00, 0x04, 0x0b, 0x08, 0x00, 0x00, 0x00, 0x00, 0x00
        /*0020*/ 	.byte	0x00, 0x00, 0x00, 0x00


//--------------------- .nv.info._ZN7cutlass13device_kernelINS_4gemm6kernel13GemmUniversalIN4cute5tupleIJiiiiEEENS1_10collective13CollectiveMmaINS1_34MainloopSm90TmaGmmaWarpSpecializedILi4ENS5_IJNS4_1CILi1EEESB_SB_EEENS1_35KernelTmaWarpSpecializedCooperativeEEENS5_IJNSA_ILi256EEENSA_ILi128EEENSA_ILi64EEEEEENS_6half_tENS5_IJlSB_lEEESJ_SK_NS4_8TiledMMAINS4_8MMA_AtomIJNS4_4SM904GMMA26MMA_64x128x16_F32F16F16_SSILNSO_5MajorE0ELSQ_0ELNSO_7ScaleInE1ELSR_1EEEEEENS4_6LayoutINS5_IJNSA_ILi2EEESB_SB_EEENS5_IJSB_NSA_ILi0EEESX_EEEEENS5_IJNS4_10UnderscoreES10_S10_EEEEENS4_13SM90_TMA_LOADENS4_14ComposedLayoutINS4_7SwizzleILi3ELi4ELi3EEENS4_18smem_ptr_flag_bitsILi16EEENSU_INS5_IJNSA_ILi8EEESH_EEENS5_IJSH_SB_EEEEEEEvNS4_8identityES13_S1D_vS1E_EENS_8epilogue10collective18CollectiveEpilogueINS1G_22Sm90TmaWarpSpecializedILi4ELi2ELi16ELb1ELb0EEEJSI_NS5_IJSG_NSA_ILi32EEEEEESJ_SK_SJ_SK_NS1G_6fusion15FusionCallbacksIS1K_NS1N_17LinCombPerRowBiasISJ_fSJ_SJ_fLi8ELNS_15FloatRoundStyleE2EEESI_S1M_JEEES13_NS14_INS15_ILi2ELi4ELi3EEES18_NSU_INS5_IJS19_S1L_EEENS5_IJS1L_SB_EEEEEEENS4_17SM75_U32x4_LDSM_NENS4_14SM90_TMA_STOREES1X_NS4_17SM90_U32x4_STSM_NENS4_9Copy_AtomIJS20_SJ_EEEvEEEvvEEEEvNT_6ParamsE --------------------------
	.section	.nv.info._ZN7cutlass13device_kernelINS_4gemm6kernel13GemmUniversalIN4cute5tupleIJiiiiEEENS1_10collective13CollectiveMmaINS1_34MainloopSm90TmaGmmaWarpSpecializedILi4ENS5_IJNS4_1CILi1EEESB_SB_EEENS1_35KernelTmaWarpSpecializedCooperativeEEENS5_IJNSA_ILi256EEENSA_ILi128EEENSA_ILi64EEEEEENS_6half_tENS5_IJlSB_lEEESJ_SK_NS4_8TiledMMAINS4_8MMA_AtomIJNS4_4SM904GMMA26MMA_64x128x16_F32F16F16_SSILNSO_5MajorE0ELSQ_0ELNSO_7ScaleInE1ELSR_1EEEEEENS4_6LayoutINS5_IJNSA_ILi2EEESB_SB_EEENS5_IJSB_NSA_ILi0EEESX_EEEEENS5_IJNS4_10UnderscoreES10_S10_EEEEENS4_13SM90_TMA_LOADENS4_14ComposedLayoutINS4_7SwizzleILi3ELi4ELi3EEENS4_18smem_ptr_flag_bitsILi16EEENSU_INS5_IJNSA_ILi8EEESH_EEENS5_IJSH_SB_EEEEEEEvNS4_8identityES13_S1D_vS1E_EENS_8epilogue10collective18CollectiveEpilogueINS1G_22Sm90TmaWarpSpecializedILi4ELi2ELi16ELb1ELb0EEEJSI_NS5_IJSG_NSA_ILi32EEEEEESJ_SK_SJ_SK_NS1G_6fusion15FusionCallbacksIS1K_NS1N_17LinCombPerRowBiasISJ_fSJ_SJ_fLi8ELNS_15FloatRoundStyleE2EEESI_S1M_JEEES13_NS14_INS15_ILi2ELi4ELi3EEES18_NSU_INS5_IJS19_S1L_EEENS5_IJS1L_SB_EEEEEEENS4_17SM75_U32x4_LDSM_NENS4_14SM90_TMA_STOREES1X_NS4_17SM90_U32x4_STSM_NENS4_9Copy_AtomIJS20_SJ_EEEvEEEvvEEEEvNT_6ParamsE,"",@"SHT_CUDA_INFO"
	.sectionflags	@""
	.align	4


	//----- nvinfo : EIATTR_CUDA_API_VERSION
	.align		4
        /*0000*/ 	.byte	0x04, 0x37
        /*0002*/ 	.short	(.L_24 - .L_23)
.L_23:
        /*0004*/ 	.word	0x00000082


	//----- nvinfo : EIATTR_KPARAM_INFO
	.align		4
.L_24:
        /*0008*/ 	.byte	0x04, 0x17
        /*000a*/ 	.short	(.L_26 - .L_25)
.L_25:
        /*000c*/ 	.word	0x00000000
        /*0010*/ 	.short	0x0000
        /*0012*/ 	.short	0x0070
        /*0014*/ 	.byte	0x00, 0xf0, 0x01, 0x1c


	//----- nvinfo : EIATTR_SPARSE_MMA_MASK
	.align		4
.L_26:
        /*0018*/ 	.byte	0x03, 0x50
        /*001a*/ 	.short	0x0000


	//----- nvinfo : EIATTR_MAXREG_COUNT
	.align		4
        /*001c*/ 	.byte	0x03, 0x1b
        /*001e*/ 	.short	0x00a8


	//----- nvinfo : EIATTR_NUM_BARRIERS
	.align		4
        /*0020*/ 	.byte	0x02, 0x4c
        /*0022*/ 	.byte	0x02
	.zero		1


	//----- nvinfo : EIATTR_EXTERNS
	.align		4
        /*0024*/ 	.byte	0x04, 0x0f
        /*0026*/ 	.short	(.L_28 - .L_27)


	//   ....[0]....
	.align		4
.L_27:
        /*0028*/ 	.word	index@(__assertfail)


	//----- nvinfo : EIATTR_MERCURY_ISA_VERSION
	.align		4
.L_28:
        /*002c*/ 	.byte	0x03, 0x5f
        /*002e*/ 	.short	0x0101


	//----- nvinfo : EIATTR_INT_WARP_WIDE_INSTR_OFFSETS
	.align		4
        /*0030*/ 	.byte	0x04, 0x31
        /*0032*/ 	.short	(.L_30 - .L_29)


	//   ....[0]....
.L_29:
        /*0034*/ 	.word	0x000008c0


	//   ....[1]....
        /*0038*/ 	.word	0x000008d0


	//   ....[2]....
        /*003c*/ 	.word	0x00000970


	//----- nvinfo : EIATTR_COOP_GROUP_MASK_REGIDS
	.align		4
.L_30:
        /*0040*/ 	.byte	0x04, 0x29
        /*0042*/ 	.short	(.L_32 - .L_31)


	//   ....[0]....
.L_31:
        /*0044*/ 	.word	0xffffffff


	//   ....[1]....
        /*0048*/ 	.word	0xffffffff


	//   ....[2]....
        /*004c*/ 	.word	0xffffffff


	//   ....[3]....
        /*0050*/ 	.word	0xffffffff


	//   ....[4]....
        /*0054*/ 	.word	0xffffffff


	//   ....[5]....
        /*0058*/ 	.word	0xffffffff


	//----- nvinfo : EIATTR_COOP_GROUP_INSTR_OFFSETS
	.align		4
.L_32:
        /*005c*/ 	.byte	0x04, 0x28
        /*005e*/ 	.short	(.L_34 - .L_33)


	//   ....[0]....
.L_33:
        /*0060*/ 	.word	0x00000070


	//   ....[1]....
        /*0064*/ 	.word	0x00000080


	//   ....[2]....
        /*0068*/ 	.word	0x00000430


	//   ....[3]....
        /*006c*/ 	.word	0x000005c0


	//   ....[4]....
        /*0070*/ 	.word	0x00000770


	//   ....[5]....
        /*0074*/ 	.word	0x000014d0


	//----- nvinfo : EIATTR_REG_RECONFIG
	.align		4
.L_34:
        /*0078*/ 	.byte	0x01, 0x54
	.zero		2


	//----- nvinfo : EIATTR_SYSCALL_OFFSETS
	.align		4
        /*007c*/ 	.byte	0x04, 0x46
        /*007e*/ 	.short	(.L_36 - .L_35)


	//   ....[0]....
.L_35:
        /*0080*/ 	.word	0x00001690


	//   ....[1]....
        /*0084*/ 	.word	0x00002330


	//   ....[2]....
        /*0088*/ 	.word	0x00002420


	//----- nvinfo : EIATTR_MBARRIER_INSTR_OFFSETS
	.align		4
.L_36:
        /*008c*/ 	.byte	0x04, 0x39
        /*008e*/ 	.short	(.L_38 - .L_37)


	//   ....[0]....
.L_37:
        /*0090*/ 	.word	0x00000530
        /*0094*/ 	.word	0x000000ff
        /*0098*/ 	.word	0x00000000
        /*009c*/ 	.short	0x0100
        /*009e*/ 	.byte	0x08
	.zero		1


	//   ....[1]....
        /*00a0*/ 	.word	0x00000540
        /*00a4*/ 	.word	0x000000ff
        /*00a8*/ 	.word	0x00000020
        /*00ac*/ 	.short	0x0100
        /*00ae*/ 	.byte	0x08
	.zero		1


	//   ....[2]....
        /*00b0*/ 	.word	0x00000550
        /*00b4*/ 	.word	0x000000ff
        /*00b8*/ 	.word	0x00000008
        /*00bc*/ 	.short	0x0100
        /*00be*/ 	.byte	0x08
	.zero		1


	//   ....[3]....
        /*00c0*/ 	.word	0x00000560
        /*00c4*/ 	.word	0x000000ff
        /*00c8*/ 	.word	0x00000028
        /*00cc*/ 	.short	0x0100
        /*00ce*/ 	.byte	0x08
	.zero		1


	//   ....[4]....
        /*00d0*/ 	.word	0x00000570
        /*00d4*/ 	.word	0x000000ff
        /*00d8*/ 	.word	0x00000010
        /*00dc*/ 	.short	0x0100
        /*00de*/ 	.byte	0x08
	.zero		1


	//   ....[5]....
        /*00e0*/ 	.word	0x00000580
        /*00e4*/ 	.word	0x000000ff
        /*00e8*/ 	.word	0x00000030
        /*00ec*/ 	.short	0x0100
        /*00ee*/ 	.byte	0x08
	.zero		1


	//   ....[6]....
        /*00f0*/ 	.word	0x00000590
        /*00f4*/ 	.word	0x000000ff
        /*00f8*/ 	.word	0x00000018
        /*00fc*/ 	.short	0x0100
        /*00fe*/ 	.byte	0x08
	.zero		1


	//   ....[7]....
        /*0100*/ 	.word	0x000005a0
        /*0104*/ 	.word	0x000000ff
        /*0108*/ 	.word	0x00000038
        /*010c*/ 	.short	0x0100
        /*010e*/ 	.byte	0x08
	.zero		1


	//   ....[8]....
        /*0110*/ 	.word	0x000006e0
        /*0114*/ 	.word	0x000000ff
        /*0118*/ 	.word	0x00000040
        /*011c*/ 	.short	0x0100
        /*011e*/ 	.byte	0x08
	.zero		1


	//   ....[9]....
        /*0120*/ 	.word	0x000006f0
        /*0124*/ 	.word	0x000000ff
        /*0128*/ 	.word	0x00000060
        /*012c*/ 	.short	0x0100
        /*012e*/ 	.byte	0x08
	.zero		1


	//   ....[10]....
        /*0130*/ 	.word	0x00000700
        /*0134*/ 	.word	0x000000ff
        /*0138*/ 	.word	0x00000048
        /*013c*/ 	.short	0x0100
        /*013e*/ 	.byte	0x08
	.zero		1


	//   ....[11]....
        /*0140*/ 	.word	0x00000710
        /*0144*/ 	.word	0x000000ff
        /*0148*/ 	.word	0x00000068
        /*014c*/ 	.short	0x0100
        /*014e*/ 	.byte	0x08
	.zero		1


	//   ....[12]....
        /*0150*/ 	.word	0x00000720
        /*0154*/ 	.word	0x000000ff
        /*0158*/ 	.word	0x00000050
        /*015c*/ 	.short	0x0100
        /*015e*/ 	.byte	0x08
	.zero		1


	//   ....[13]....
        /*0160*/ 	.word	0x00000730
        /*0164*/ 	.word	0x000000ff
        /*0168*/ 	.word	0x00000070
        /*016c*/ 	.short	0x0100
        /*016e*/ 	.byte	0x08
	.zero		1


	//   ....[14]....
        /*0170*/ 	.word	0x00000740
        /*0174*/ 	.word	0x000000ff
        /*0178*/ 	.word	0x00000058
        /*017c*/ 	.short	0x0100
        /*017e*/ 	.byte	0x08
	.zero		1


	//   ....[15]....
        /*0180*/ 	.word	0x00000750
        /*0184*/ 	.word	0x000000ff
        /*0188*/ 	.word	0x00000078
        /*018c*/ 	.short	0x0100
        /*018e*/ 	.byte	0x08
	.zero		1


	//   ....[16]....
        /*0190*/ 	.word	0x00000a10
        /*0194*/ 	.word	0x000000ff
        /*0198*/ 	.word	0x00000080
        /*019c*/ 	.short	0x0100
        /*019e*/ 	.byte	0x08
	.zero		1


	//   ....[17]....
        /*01a0*/ 	.word	0x00000a60
        /*01a4*/ 	.word	0x000000ff
        /*01a8*/ 	.word	0x00000088
        /*01ac*/ 	.short	0x0100
        /*01ae*/ 	.byte	0x08
	.zero		1


	//   ....[18]....
        /*01b0*/ 	.word	0x00001710
        /*01b4*/ 	.word	0x00000003
        /*01b8*/ 	.word	0x00000000
        /*01bc*/ 	.short	0x010a
        /*01be*/ 	.byte	0x3f
	.zero		1


	//   ....[19]....
        /*01c0*/ 	.word	0x00001750
        /*01c4*/ 	.word	0x00000003
        /*01c8*/ 	.word	0x00000000
        /*01cc*/ 	.short	0x010a
        /*01ce*/ 	.byte	0x3f
	.zero		1


	//   ....[20]....
        /*01d0*/ 	.word	0x00001c00
        /*01d4*/ 	.word	0x000000ff
        /*01d8*/ 	.word	0x00000000
        /*01dc*/ 	.short	0x010a
        /*01de*/ 	.byte	0x04
	.zero		1


	//   ....[21]....
        /*01e0*/ 	.word	0x00001c40
        /*01e4*/ 	.word	0x000000ff
        /*01e8*/ 	.word	0x00000000
        /*01ec*/ 	.short	0x010a
        /*01ee*/ 	.byte	0x04
	.zero		1


	//   ....[22]....
        /*01f0*/ 	.word	0x00001fe0
        /*01f4*/ 	.word	0x000000ff
        /*01f8*/ 	.word	0x00000000
        /*01fc*/ 	.short	0x0101
        /*01fe*/ 	.byte	0x04
	.zero		1


	//   ....[23]....
        /*0200*/ 	.word	0x00002190
        /*0204*/ 	.word	0x000000ff
        /*0208*/ 	.word	0x00000000
        /*020c*/ 	.short	0x0101
        /*020e*/ 	.byte	0x04
	.zero		1


	//   ....[24]....
        /*0210*/ 	.word	0x00002dd0
        /*0214*/ 	.word	0x000000ff
        /*0218*/ 	.word	0x00000040
        /*021c*/ 	.short	0x010a
        /*021e*/ 	.byte	0x35
	.zero		1


	//   ....[25]....
        /*0220*/ 	.word	0x000035d0
        /*0224*/ 	.word	0x000000ff
        /*0228*/ 	.word	0x00000000
        /*022c*/ 	.short	0x0101
        /*022e*/ 	.byte	0x04
	.zero		1


	//   ....[26]....
        /*0230*/ 	.word	0x000036b0
        /*0234*/ 	.word	0x0000000e
        /*0238*/ 	.word	0x00000040
        /*023c*/ 	.short	0x010a
        /*023e*/ 	.byte	0x3f
	.zero		1


	//   ....[27]....
        /*0240*/ 	.word	0x00003cd0
        /*0244*/ 	.word	0x000000ff
        /*0248*/ 	.word	0x00000000
        /*024c*/ 	.short	0x0101
        /*024e*/ 	.byte	0x04
	.zero		1


	//   ....[28]....
        /*0250*/ 	.word	0x00003dc0
        /*0254*/ 	.word	0x0000000c
        /*0258*/ 	.word	0x00000040
        /*025c*/ 	.short	0x010a
        /*025e*/ 	.byte	0x3f
	.zero		1


	//   ....[29]....
        /*0260*/ 	.word	0x00004410
        /*0264*/ 	.word	0x000000ff
        /*0268*/ 	.word	0x00000000
        /*026c*/ 	.short	0x0101
        /*026e*/ 	.byte	0x04
	.zero		1


	//   ....[30]....
        /*0270*/ 	.word	0x000044f0
        /*0274*/ 	.word	0x0000000d
        /*0278*/ 	.word	0x00000040
        /*027c*/ 	.short	0x010a
        /*027e*/ 	.byte	0x3f
	.zero		1


	//   ....[31]....
        /*0280*/ 	.word	0x00004b50
        /*0284*/ 	.word	0x000000ff
        /*0288*/ 	.word	0x00000000
        /*028c*/ 	.short	0x0101
        /*028e*/ 	.byte	0x04
	.zero		1


	//   ....[32]....
        /*0290*/ 	.word	0x00004c40
        /*0294*/ 	.word	0x0000000c
        /*0298*/ 	.word	0x00000040
        /*029c*/ 	.short	0x010a
        /*029e*/ 	.byte	0x3f
	.zero		1


	//   ....[33]....
        /*02a0*/ 	.word	0x00005270
        /*02a4*/ 	.word	0x000000ff
        /*02a8*/ 	.word	0x00000000
        /*02ac*/ 	.short	0x0101
        /*02ae*/ 	.byte	0x04
	.zero		1


	//   ....[34]....
        /*02b0*/ 	.word	0x00005360
        /*02b4*/ 	.word	0x0000000c
        /*02b8*/ 	.word	0x00000040
        /*02bc*/ 	.short	0x010a
        /*02be*/ 	.byte	0x3f
	.zero		1


	//   ....[35]....
        /*02c0*/ 	.word	0x00005990
        /*02c4*/ 	.word	0x000000ff
        /*02c8*/ 	.word	0x00000000
        /*02cc*/ 	.short	0x0101
        /*02ce*/ 	.byte	0x04
	.zero		1


	//   ....[36]....
        /*02d0*/ 	.word	0x00005a80
        /*02d4*/ 	.word	0x0000000c
        /*02d8*/ 	.word	0x00000040
        /*02dc*/ 	.short	0x010a
        /*02de*/ 	.byte	0x3f
	.zero		1


	//   ....[37]....
        /*02e0*/ 	.word	0x000060b0
        /*02e4*/ 	.word	0x000000ff
        /*02e8*/ 	.word	0x00000000
        /*02ec*/ 	.short	0x0101
        /*02ee*/ 	.byte	0x04
	.zero		1


	//   ....[38]....
        /*02f0*/ 	.word	0x00006190
        /*02f4*/ 	.word	0x0000000e
        /*02f8*/ 	.word	0x00000040
        /*02fc*/ 	.short	0x010a
        /*02fe*/ 	.byte	0x3f
	.zero		1


	//   ....[39]....
        /*0300*/ 	.word	0x00006780
        /*0304*/ 	.word	0x000000ff
        /*0308*/ 	.word	0x00000000
        /*030c*/ 	.short	0x0101
        /*030e*/ 	.byte	0x04
	.zero		1


	//   ....[40]....
        /*0310*/ 	.word	0x00007140
        /*0314*/ 	.word	0x000000ff
        /*0318*/ 	.word	0x00000000
        /*031c*/ 	.short	0x0101
        /*031e*/ 	.byte	0x04
	.zero		1


	//   ....[41]....
        /*0320*/ 	.word	0x00007830
        /*0324*/ 	.word	0x000000ff
        /*0328*/ 	.word	0x00000088
        /*032c*/ 	.short	0x010a
        /*032e*/ 	.byte	0x04
	.zero		1


	//   ....[42]....
        /*0330*/ 	.word	0x00007c20
        /*0334*/ 	.word	0x000000ff
        /*0338*/ 	.word	0x00000060
        /*033c*/ 	.short	0x010a
        /*033e*/ 	.byte	0x0d
	.zero		1


	//   ....[43]....
        /*0340*/ 	.word	0x00007d10
        /*0344*/ 	.word	0x000000ff
        /*0348*/ 	.word	0x00000040
        /*034c*/ 	.short	0x010b
        /*034e*/ 	.byte	0x0d
	.zero		1


	//   ....[44]....
        /*0350*/ 	.word	0x00007d70
        /*0354*/ 	.word	0x000000ff
        /*0358*/ 	.word	0x00000000
        /*035c*/ 	.short	0x0101
        /*035e*/ 	.byte	0x10
	.zero		1


	//   ....[45]....
        /*0360*/ 	.word	0x00007da0
        /*0364*/ 	.word	0x000000ff
        /*0368*/ 	.word	0x00000068
        /*036c*/ 	.short	0x010a
        /*036e*/ 	.byte	0x0d
	.zero		1


	//   ....[46]....
        /*0370*/ 	.word	0x00007eb0
        /*0374*/ 	.word	0x000000ff
        /*0378*/ 	.word	0x00000048
        /*037c*/ 	.short	0x010b
        /*037e*/ 	.byte	0x0d
	.zero		1


	//   ....[47]....
        /*0380*/ 	.word	0x00007f20
        /*0384*/ 	.word	0x000000ff
        /*0388*/ 	.word	0x00000000
        /*038c*/ 	.short	0x0101
        /*038e*/ 	.byte	0x14
	.zero		1


	//   ....[48]....
        /*0390*/ 	.word	0x00007f50
        /*0394*/ 	.word	0x000000ff
        /*0398*/ 	.word	0x00000070
        /*039c*/ 	.short	0x010a
        /*039e*/ 	.byte	0x0d
	.zero		1


	//   ....[49]....
        /*03a0*/ 	.word	0x00008050
        /*03a4*/ 	.word	0x000000ff
        /*03a8*/ 	.word	0x00000050
        /*03ac*/ 	.short	0x010b
        /*03ae*/ 	.byte	0x0d
	.zero		1


	//   ....[50]....
        /*03b0*/ 	.word	0x000080b0
        /*03b4*/ 	.word	0x000000ff
        /*03b8*/ 	.word	0x00000000
        /*03bc*/ 	.short	0x0101
        /*03be*/ 	.byte	0x1d
	.zero		1


	//   ....[51]....
        /*03c0*/ 	.word	0x000080e0
        /*03c4*/ 	.word	0x000000ff
        /*03c8*/ 	.word	0x00000078
        /*03cc*/ 	.short	0x010a
        /*03ce*/ 	.byte	0x0d
	.zero		1


	//   ....[52]....
        /*03d0*/ 	.word	0x000081e0
        /*03d4*/ 	.word	0x000000ff
        /*03d8*/ 	.word	0x00000058
        /*03dc*/ 	.short	0x010b
        /*03de*/ 	.byte	0x0d
	.zero		1


	//   ....[53]....
        /*03e0*/ 	.word	0x00008250
        /*03e4*/ 	.word	0x000000ff
        /*03e8*/ 	.word	0x00000000
        /*03ec*/ 	.short	0x0101
        /*03ee*/ 	.byte	0x1e
	.zero		1


	//   ....[54]....
        /*03f0*/ 	.word	0x00008290
        /*03f4*/ 	.word	0x000000ff
        /*03f8*/ 	.word	0x00000060
        /*03fc*/ 	.short	0x010a
        /*03fe*/ 	.byte	0x0d
	.zero		1


	//   ....[55]....
        /*0400*/ 	.word	0x00008380
        /*0404*/ 	.word	0x000000ff
        /*0408*/ 	.word	0x00000040
        /*040c*/ 	.short	0x010b
        /*040e*/ 	.byte	0x0d
	.zero		1


	//   ....[56]....
        /*0410*/ 	.word	0x000083c0
        /*0414*/ 	.word	0x000000ff
        /*0418*/ 	.word	0x00000000
        /*041c*/ 	.short	0x0101
        /*041e*/ 	.byte	0x10
	.zero		1


	//   ....[57]....
        /*0420*/ 	.word	0x000083f0
        /*0424*/ 	.word	0x000000ff
        /*0428*/ 	.word	0x00000068
        /*042c*/ 	.short	0x010a
        /*042e*/ 	.byte	0x0d
	.zero		1


	//   ....[58]....
        /*0430*/ 	.word	0x000084f0
        /*0434*/ 	.word	0x000000ff
        /*0438*/ 	.word	0x00000048
        /*043c*/ 	.short	0x010b
        /*043e*/ 	.byte	0x0d
	.zero		1


	//   ....[59]....
        /*0440*/ 	.word	0x00008530
        /*0444*/ 	.word	0x000000ff
        /*0448*/ 	.word	0x00000000
        /*044c*/ 	.short	0x0101
        /*044e*/ 	.byte	0x14
	.zero		1


	//   ....[60]....
        /*0450*/ 	.word	0x00008570
        /*0454*/ 	.word	0x000000ff
        /*0458*/ 	.word	0x00000070
        /*045c*/ 	.short	0x010a
        /*045e*/ 	.byte	0x0d
	.zero		1


	//   ....[61]....
        /*0460*/ 	.word	0x00008650
        /*0464*/ 	.word	0x000000ff
        /*0468*/ 	.word	0x00000050
        /*046c*/ 	.short	0x010b
        /*046e*/ 	.byte	0x0d
	.zero		1


	//   ....[62]....
        /*0470*/ 	.word	0x00008690
        /*0474*/ 	.word	0x000000ff
        /*0478*/ 	.word	0x00000000
        /*047c*/ 	.short	0x0101
        /*047e*/ 	.byte	0x1d
	.zero		1


	//   ....[63]....
        /*0480*/ 	.word	0x000086c0
        /*0484*/ 	.word	0x000000ff
        /*0488*/ 	.word	0x00000078
        /*048c*/ 	.short	0x010a
        /*048e*/ 	.byte	0x0d
	.zero		1


	//   ....[64]....
        /*0490*/ 	.word	0x000087c0
        /*0494*/ 	.word	0x000000ff
        /*0498*/ 	.word	0x00000058
        /*049c*/ 	.short	0x010b
        /*049e*/ 	.byte	0x0d
	.zero		1


	//   ....[65]....
        /*04a0*/ 	.word	0x00008810
        /*04a4*/ 	.word	0x000000ff
        /*04a8*/ 	.word	0x00000000
        /*04ac*/ 	.short	0x0101
        /*04ae*/ 	.byte	0x1e
	.zero		1


	//   ....[66]....
        /*04b0*/ 	.word	0x00008ea0
        /*04b4*/ 	.word	0x00000000
        /*04b8*/ 	.word	0x00000060
        /*04bc*/ 	.short	0x010a
        /*04be*/ 	.byte	0x3f
	.zero		1


	//   ....[67]....
        /*04c0*/ 	.word	0x00008ee0
        /*04c4*/ 	.word	0x00000000
        /*04c8*/ 	.word	0x00000068
        /*04cc*/ 	.short	0x010a
        /*04ce*/ 	.byte	0x3f
	.zero		1


	//   ....[68]....
        /*04d0*/ 	.word	0x00008f20
        /*04d4*/ 	.word	0x00000000
        /*04d8*/ 	.word	0x00000070
        /*04dc*/ 	.short	0x010a
        /*04de*/ 	.byte	0x3f
	.zero		1


	//   ....[69]....
        /*04e0*/ 	.word	0x00008f80
        /*04e4*/ 	.word	0x00000000
        /*04e8*/ 	.word	0x00000078
        /*04ec*/ 	.short	0x010a
        /*04ee*/ 	.byte	0x3f
	.zero		1


	//   ....[70]....
        /*04f0*/ 	.word	0x000092a0
        /*04f4*/ 	.word	0x00000014
        /*04f8*/ 	.word	0x00000020
        /*04fc*/ 	.short	0x010a
        /*04fe*/ 	.byte	0x3f
	.zero		1


	//   ....[71]....
        /*0500*/ 	.word	0x00009660
        /*0504*/ 	.word	0x00000005
        /*0508*/ 	.word	0x00000088
        /*050c*/ 	.short	0x0101
        /*050e*/ 	.byte	0x3f
	.zero		1


	//   ....[72]....
        /*0510*/ 	.word	0x00009d70
        /*0514*/ 	.word	0x00000007
        /*0518*/ 	.word	0x00000000
        /*051c*/ 	.short	0x010a
        /*051e*/ 	.byte	0x3f
	.zero		1


	//   ....[73]....
        /*0520*/ 	.word	0x00009df0
        /*0524*/ 	.word	0x00000006
        /*0528*/ 	.word	0x00000000
        /*052c*/ 	.short	0x010a
        /*052e*/ 	.byte	0x3f
	.zero		1


	//   ....[74]....
        /*0530*/ 	.word	0x00009e80
        /*0534*/ 	.word	0x00000007
        /*0538*/ 	.word	0x00000000
        /*053c*/ 	.short	0x010a
        /*053e*/ 	.byte	0x3f
	.zero		1


	//   ....[75]....
        /*0540*/ 	.word	0x00009f10
        /*0544*/ 	.word	0x00000005
        /*0548*/ 	.word	0x00000000
        /*054c*/ 	.short	0x010a
        /*054e*/ 	.byte	0x3f
	.zero		1


	//   ....[76]....
        /*0550*/ 	.word	0x00009f70
        /*0554*/ 	.word	0x00000003
        /*0558*/ 	.word	0x00000000
        /*055c*/ 	.short	0x010a
        /*055e*/ 	.byte	0x3f
	.zero		1


	//   ....[77]....
        /*0560*/ 	.word	0x00009fd0
        /*0564*/ 	.word	0x00000004
        /*0568*/ 	.word	0x00000000
        /*056c*/ 	.short	0x010a
        /*056e*/ 	.byte	0x3f
	.zero		1


	//   ....[78]....
        /*0570*/ 	.word	0x0000a030
        /*0574*/ 	.word	0x00000005
        /*0578*/ 	.word	0x00000040
        /*057c*/ 	.short	0x010a
        /*057e*/ 	.byte	0x3f
	.zero		1


	//   ....[79]....
        /*0580*/ 	.word	0x0000a080
        /*0584*/ 	.word	0x0000000e
        /*0588*/ 	.word	0x00000040
        /*058c*/ 	.short	0x010a
        /*058e*/ 	.byte	0x3f
	.zero		1


	//   ....[80]....
        /*0590*/ 	.word	0x0000a0d0
        /*0594*/ 	.word	0x0000000c
        /*0598*/ 	.word	0x00000040
        /*059c*/ 	.short	0x010a
        /*059e*/ 	.byte	0x3f
	.zero		1


	//   ....[81]....
        /*05a0*/ 	.word	0x0000a120
        /*05a4*/ 	.word	0x0000000d
        /*05a8*/ 	.word	0x00000040
        /*05ac*/ 	.short	0x010a
        /*05ae*/ 	.byte	0x3f
	.zero		1


	//   ....[82]....
        /*05b0*/ 	.word	0x0000a170
        /*05b4*/ 	.word	0x0000000c
        /*05b8*/ 	.word	0x00000040
        /*05bc*/ 	.short	0x010a
        /*05be*/ 	.byte	0x3f
	.zero		1


	//   ....[83]....
        /*05c0*/ 	.word	0x0000a1c0
        /*05c4*/ 	.word	0x0000000c
        /*05c8*/ 	.word	0x00000040
        /*05cc*/ 	.short	0x010a
        /*05ce*/ 	.byte	0x3f
	.zero		1


	//   ....[84]....
        /*05d0*/ 	.word	0x0000a210
        /*05d4*/ 	.word	0x0000000c
        /*05d8*/ 	.word	0x00000040
        /*05dc*/ 	.short	0x010a
        /*05de*/ 	.byte	0x3f
	.zero		1


	//   ....[85]....
        /*05e0*/ 	.word	0x0000a260
        /*05e4*/ 	.word	0x0000000e
        /*05e8*/ 	.word	0x00000040
        /*05ec*/ 	.short	0x010a
        /*05ee*/ 	.byte	0x3f
	.zero		1


	//   ....[86]....
        /*05f0*/ 	.word	0x0000a2c0
        /*05f4*/ 	.word	0x00000003
        /*05f8*/ 	.word	0x00000088
        /*05fc*/ 	.short	0x010a
        /*05fe*/ 	.byte	0x3f
	.zero		1


	//   ....[87]....
        /*0600*/ 	.word	0x0000a320
        /*0604*/ 	.word	0x00000005
        /*0608*/ 	.word	0x00000060
        /*060c*/ 	.short	0x010a
        /*060e*/ 	.byte	0x3f
	.zero		1


	//   ....[88]....
        /*0610*/ 	.word	0x0000a380
        /*0614*/ 	.word	0x00000005
        /*0618*/ 	.word	0x00000068
        /*061c*/ 	.short	0x010a
        /*061e*/ 	.byte	0x3f
	.zero		1


	//   ....[89]....
        /*0620*/ 	.word	0x0000a3e0
        /*0624*/ 	.word	0x00000005
        /*0628*/ 	.word	0x00000070
        /*062c*/ 	.short	0x010a
        /*062e*/ 	.byte	0x3f
	.zero		1


	//   ....[90]....
        /*0630*/ 	.word	0x0000a440
        /*0634*/ 	.word	0x00000005
        /*0638*/ 	.word	0x00000078
        /*063c*/ 	.short	0x010a
        /*063e*/ 	.byte	0x3f
	.zero		1


	//   ....[91]....
        /*0640*/ 	.word	0x0000a4a0
        /*0644*/ 	.word	0x00000005
        /*0648*/ 	.word	0x00000060
        /*064c*/ 	.short	0x010a
        /*064e*/ 	.byte	0x3f
	.zero		1


	//   ....[92]....
        /*0650*/ 	.word	0x0000a500
        /*0654*/ 	.word	0x00000005
        /*0658*/ 	.word	0x00000068
        /*065c*/ 	.short	0x010a
        /*065e*/ 	.byte	0x3f
	.zero		1


	//   ....[93]....
        /*0660*/ 	.word	0x0000a560
        /*0664*/ 	.word	0x00000005
        /*0668*/ 	.word	0x00000070
        /*066c*/ 	.short	0x010a
        /*066e*/ 	.byte	0x3f
	.zero		1


	//   ....[94]....
        /*0670*/ 	.word	0x0000a5c0
        /*0674*/ 	.word	0x00000005
        /*0678*/ 	.word	0x00000078
        /*067c*/ 	.short	0x010a
        /*067e*/ 	.byte	0x3f
	.zero		1


	//   ....[95]....
        /*0680*/ 	.word	0x0000a610
        /*0684*/ 	.word	0x00000000
        /*0688*/ 	.word	0x00000060
        /*068c*/ 	.short	0x010a
        /*068e*/ 	.byte	0x3f
	.zero		1


	//   ....[96]....
        /*0690*/ 	.word	0x0000a660
        /*0694*/ 	.word	0x00000000
        /*0698*/ 	.word	0x00000068
        /*069c*/ 	.short	0x010a
        /*069e*/ 	.byte	0x3f
	.zero		1


	//   ....[97]....
        /*06a0*/ 	.word	0x0000a6b0
        /*06a4*/ 	.word	0x00000000
        /*06a8*/ 	.word	0x00000070
        /*06ac*/ 	.short	0x010a
        /*06ae*/ 	.byte	0x3f
	.zero		1


	//   ....[98]....
        /*06b0*/ 	.word	0x0000a780
        /*06b4*/ 	.word	0x00000014
        /*06b8*/ 	.word	0x00000020
        /*06bc*/ 	.short	0x010a
        /*06be*/ 	.byte	0x3f
	.zero		1


	//   ....[99]....
        /*06c0*/ 	.word	0x0000a850
        /*06c4*/ 	.word	0x00000007
        /*06c8*/ 	.word	0x00000000
        /*06cc*/ 	.short	0x010a
        /*06ce*/ 	.byte	0x3f
	.zero		1


	//   ....[100]....
        /*06d0*/ 	.word	0x0000a8a0
        /*06d4*/ 	.word	0x00000006
        /*06d8*/ 	.word	0x00000000
        /*06dc*/ 	.short	0x010a
        /*06de*/ 	.byte	0x3f
	.zero		1


	//   ....[101]....
        /*06e0*/ 	.word	0x0000a8f0
        /*06e4*/ 	.word	0x00000007
        /*06e8*/ 	.word	0x00000000
        /*06ec*/ 	.short	0x010a
        /*06ee*/ 	.byte	0x3f
	.zero		1


	//----- nvinfo : EIATTR_NUM_MBARRIERS
	.align		4
.L_38:
        /*06f0*/ 	.byte	0x03, 0x38
        /*06f2*/ 	.short	0x0012


	//----- nvinfo : EIATTR_EXIT_INSTR_OFFSETS
	.align		4
        /*06f4*/ 	.byte	0x04, 0x1c
        /*06f6*/ 	.short	(.L_40 - .L_39)


	//   ....[0]....
.L_39:
        /*06f8*/ 	.word	0x00009f60


	//----- nvinfo : EIATTR_MAX_THREADS
	.align		4
.L_40:
        /*06fc*/ 	.byte	0x04, 0x05
        /*06fe*/ 	.short	(.L_42 - .L_41)
.L_41:
        /*0700*/ 	.word	0x00000180
        /*0704*/ 	.word	0x00000001
        /*0708*/ 	.word	0x00000001


	//----- nvinfo : EIATTR_CRS_STACK_SIZE
	.align		4
.L_42:
        /*070c*/ 	.byte	0x04, 0x1e
        /*070e*/ 	.short	(.L_44 - .L_43)
.L_43:
        /*0710*/ 	.word	0x00000000


	//----- nvinfo : EIATTR_CBANK_PARAM_SIZE
	.align		4
.L_44:
        /*0714*/ 	.byte	0x03, 0x19
        /*0716*/ 	.short	0x0770


	//----- nvinfo : EIATTR_PARAM_CBANK
	.align		4
        /*0718*/ 	.byte	0x04, 0x0a
        /*071a*/ 	.short	(.L_46 - .L_45)
	.align		4
.L_45:
        /*071c*/ 	.word	index@(.nv.constant0._ZN7cutlass13device_kernelINS_4gemm6kernel13GemmUniversalIN4cute5tupleIJiiiiEEENS1_10collective13CollectiveMmaINS1_34MainloopSm90TmaGmmaWarpSpecializedILi4ENS5_IJNS4_1CILi1EEESB_SB_EEENS1_35KernelTmaWarpSpecializedCooperativeEEENS5_IJNSA_ILi256EEENSA_ILi128EEENSA_ILi64EEEEEENS_6half_tENS5_IJlSB_lEEESJ_SK_NS4_8TiledMMAINS4_8MMA_AtomIJNS4_4SM904GMMA26MMA_64x128x16_F32F16F16_SSILNSO_5MajorE0ELSQ_0ELNSO_7ScaleInE1ELSR_1EEEEEENS4_6LayoutINS5_IJNSA_ILi2EEESB_SB_EEENS5_IJSB_NSA_ILi0EEESX_EEEEENS5_IJNS4_10UnderscoreES10_S10_EEEEENS4_13SM90_TMA_LOADENS4_14ComposedLayoutINS4_7SwizzleILi3ELi4ELi3EEENS4_18smem_ptr_flag_bitsILi16EEENSU_INS5_IJNSA_ILi8EEESH_EEENS5_IJSH_SB_EEEEEEEvNS4_8identityES13_S1D_vS1E_EENS_8epilogue10collective18CollectiveEpilogueINS1G_22Sm90TmaWarpSpecializedILi4ELi2ELi16ELb1ELb0EEEJSI_NS5_IJSG_NSA_ILi32EEEEEESJ_SK_SJ_SK_NS1G_6fusion15FusionCallbacksIS1K_NS1N_17LinCombPerRowBiasISJ_fSJ_SJ_fLi8ELNS_15FloatRoundStyleE2EEESI_S1M_JEEES13_NS14_INS15_ILi2ELi4ELi3EEES18_NSU_INS5_IJS19_S1L_EEENS5_IJS1L_SB_EEEEEEENS4_17SM75_U32x4_LDSM_NENS4_14SM90_TMA_STOREES1X_NS4_17SM90_U32x4_STSM_NENS4_9Copy_AtomIJS20_SJ_EEEvEEEvvEEEEvNT_6ParamsE)
        /*0720*/ 	.short	0x0210
        /*0722*/ 	.short	0x0770


	//----- nvinfo : EIATTR_SW_WAR
	.align		4
.L_46:
        /*0724*/ 	.byte	0x04, 0x36
        /*0726*/ 	.short	(.L_48 - .L_47)
.L_47:
        /*0728*/ 	.word	0x00000008
.L_48:


//--------------------- .nv.callgraph             --------------------------
	.section	.nv.callgraph,"",@"SHT_CUDA_CALLGRAPH"
	.align	4
	.sectionentsize	8
	.align		4
        /*0000*/ 	.word	0x00000000
	.align		4
        /*0004*/ 	.word	0xffffffff
	.align		4
        /*0008*/ 	.word	index@(_ZN7cutlass13device_kernelINS_4gemm6kernel13GemmUniversalIN4cute5tupleIJiiiiEEENS1_10collective13CollectiveMmaINS1_34MainloopSm90TmaGmmaWarpSpecializedILi4ENS5_IJNS4_1CILi1EEESB_SB_EEENS1_35KernelTmaWarpSpecializedCooperativeEEENS5_IJNSA_ILi256EEENSA_ILi128EEENSA_ILi64EEEEEENS_6half_tENS5_IJlSB_lEEESJ_SK_NS4_8TiledMMAINS4_8MMA_AtomIJNS4_4SM904GMMA26MMA_64x128x16_F32F16F16_SSILNSO_5MajorE0ELSQ_0ELNSO_7ScaleInE1ELSR_1EEEEEENS4_6LayoutINS5_IJNSA_ILi2EEESB_SB_EEENS5_IJSB_NSA_ILi0EEESX_EEEEENS5_IJNS4_10UnderscoreES10_S10_EEEEENS4_13SM90_TMA_LOADENS4_14ComposedLayoutINS4_7SwizzleILi3ELi4ELi3EEENS4_18smem_ptr_flag_bitsILi16EEENSU_INS5_IJNSA_ILi8EEESH_EEENS5_IJSH_SB_EEEEEEEvNS4_8identityES13_S1D_vS1E_EENS_8epilogue10collective18CollectiveEpilogueINS1G_22Sm90TmaWarpSpecializedILi4ELi2ELi16ELb1ELb0EEEJSI_NS5_IJSG_NSA_ILi32EEEEEESJ_SK_SJ_SK_NS1G_6fusion15FusionCallbacksIS1K_NS1N_17LinCombPerRowBiasISJ_fSJ_SJ_fLi8ELNS_15FloatRoundStyleE2EEESI_S1M_JEEES13_NS14_INS15_ILi2ELi4ELi3EEES18_NSU_INS5_IJS19_S1L_EEENS5_IJS1L_SB_EEEEEEENS4_17SM75_U32x4_LDSM_NENS4_14SM90_TMA_STOREES1X_NS4_17SM90_U32x4_STSM_NENS4_9Copy_AtomIJS20_SJ_EEEvEEEvvEEEEvNT_6ParamsE)
	.align		4
        /*000c*/ 	.word	index@(__assertfail)
	.align		4
        /*0010*/ 	.word	0x00000000
	.align		4
        /*0014*/ 	.word	0xfffffffe
	.align		4
        /*0018*/ 	.word	0x00000000
	.align		4
        /*001c*/ 	.word	0xfffffffd
	.align		4
        /*0020*/ 	.word	0x00000000
	.align		4
        /*0024*/ 	.word	0xfffffffc


//--------------------- .nv.constant4             --------------------------
	.section	.nv.constant4,"a",@progbits
	.align	8
	.align		8
.nv.constant4:
        /*0000*/ 	.dword	__assertfail
	.align		8
        /*0008*/ 	.dword	__unnamed_1
	.align		8
        /*0010*/ 	.dword	__unnamed_2
	.align		8
        /*0018*/ 	.dword	_ZN39_INTERNAL_525f102b_4_k_cu_ceb8fd7f_35484cuda3std3__45__cpo5beginE
	.align		8
        /*0020*/ 	.dword	_ZN39_INTERNAL_525f102b_4_k_cu_ceb8fd7f_35484cuda3std3__45__cpo3endE
	.align		8
        /*0028*/ 	.dword	_ZN39_INTERNAL_525f102b_4_k_cu_ceb8fd7f_35484cuda3std3__45__cpo6cbeginE
	.align		8
        /*0030*/ 	.dword	_ZN39_INTERNAL_525f102b_4_k_cu_ceb8fd7f_35484cuda3std3__45__cpo4cendE
	.align		8
        /*0038*/ 	.dword	_ZN39_INTERNAL_525f102b_4_k_cu_ceb8fd7f_35484cuda3std3__441_GLOBAL__N__525f102b_4_k_cu_ceb8fd7f_35486ignoreE
	.align		8
        /*0040*/ 	.dword	_ZN39_INTERNAL_525f102b_4_k_cu_ceb8fd7f_35484cuda3std3__419piecewise_constructE
	.align		8
        /*0048*/ 	.dword	_ZN39_INTERNAL_525f102b_4_k_cu_ceb8fd7f_35484cuda3std3__48in_placeE
	.align		8
        /*0050*/ 	.dword	_ZN39_INTERNAL_525f102b_4_k_cu_ceb8fd7f_35484cuda3std6ranges3__45__cpo4swapE
	.align		8
        /*0058*/ 	.dword	_ZN39_INTERNAL_525f102b_4_k_cu_ceb8fd7f_35484cuda3std6ranges3__45__cpo9iter_moveE
	.align		8
        /*0060*/ 	.dword	_ZN39_INTERNAL_525f102b_4_k_cu_ceb8fd7f_35484cute7productE
	.align		8
        /*0068*/ 	.dword	_ZN39_INTERNAL_525f102b_4_k_cu_ceb8fd7f_35484cute1_E
	.align		8
        /*0070*/ 	.dword	$str$22
	.align		8
        /*0078*/ 	.dword	$str$23
	.align		8
        /*0080*/ 	.dword	$str$26
	.align		8
        /*0088*/ 	.dword	$str$27


//--------------------- .text._ZN7cutlass13device_kernelINS_4gemm6kernel13GemmUniversalIN4cute5tupleIJiiiiEEENS1_10collective13CollectiveMmaINS1_34MainloopSm90TmaGmmaWarpSpecializedILi4ENS5_IJNS4_1CILi1EEESB_SB_EEENS1_35KernelTmaWarpSpecializedCooperativeEEENS5_IJNSA_ILi256EEENSA_ILi128EEENSA_ILi64EEEEEENS_6half_tENS5_IJlSB_lEEESJ_SK_NS4_8TiledMMAINS4_8MMA_AtomIJNS4_4SM904GMMA26MMA_64x128x16_F32F16F16_SSILNSO_5MajorE0ELSQ_0ELNSO_7ScaleInE1ELSR_1EEEEEENS4_6LayoutINS5_IJNSA_ILi2EEESB_SB_EEENS5_IJSB_NSA_ILi0EEESX_EEEEENS5_IJNS4_10UnderscoreES10_S10_EEEEENS4_13SM90_TMA_LOADENS4_14ComposedLayoutINS4_7SwizzleILi3ELi4ELi3EEENS4_18smem_ptr_flag_bitsILi16EEENSU_INS5_IJNSA_ILi8EEESH_EEENS5_IJSH_SB_EEEEEEEvNS4_8identityES13_S1D_vS1E_EENS_8epilogue10collective18CollectiveEpilogueINS1G_22Sm90TmaWarpSpecializedILi4ELi2ELi16ELb1ELb0EEEJSI_NS5_IJSG_NSA_ILi32EEEEEESJ_SK_SJ_SK_NS1G_6fusion15FusionCallbacksIS1K_NS1N_17LinCombPerRowBiasISJ_fSJ_SJ_fLi8ELNS_15FloatRoundStyleE2EEESI_S1M_JEEES13_NS14_INS15_ILi2ELi4ELi3EEES18_NSU_INS5_IJS19_S1L_EEENS5_IJS1L_SB_EEEEEEENS4_17SM75_U32x4_LDSM_NENS4_14SM90_TMA_STOREES1X_NS4_17SM90_U32x4_STSM_NENS4_9Copy_AtomIJS20_SJ_EEEvEEEvvEEEEvNT_6ParamsE --------------------------
	.section	.text._ZN7cutlass13device_kernelINS_4gemm6kernel13GemmUniversalIN4cute5tupleIJiiiiEEENS1_10collective13CollectiveMmaINS1_34MainloopSm90TmaGmmaWarpSpecializedILi4ENS5_IJNS4_1CILi1EEESB_SB_EEENS1_35KernelTmaWarpSpecializedCooperativeEEENS5_IJNSA_ILi256EEENSA_ILi128EEENSA_ILi64EEEEEENS_6half_tENS5_IJlSB_lEEESJ_SK_NS4_8TiledMMAINS4_8MMA_AtomIJNS4_4SM904GMMA26MMA_64x128x16_F32F16F16_SSILNSO_5MajorE0ELSQ_0ELNSO_7ScaleInE1ELSR_1EEEEEENS4_6LayoutINS5_IJNSA_ILi2EEESB_SB_EEENS5_IJSB_NSA_ILi0EEESX_EEEEENS5_IJNS4_10UnderscoreES10_S10_EEEEENS4_13SM90_TMA_LOADENS4_14ComposedLayoutINS4_7SwizzleILi3ELi4ELi3EEENS4_18smem_ptr_flag_bitsILi16EEENSU_INS5_IJNSA_ILi8EEESH_EEENS5_IJSH_SB_EEEEEEEvNS4_8identityES13_S1D_vS1E_EENS_8epilogue10collective18CollectiveEpilogueINS1G_22Sm90TmaWarpSpecializedILi4ELi2ELi16ELb1ELb0EEEJSI_NS5_IJSG_NSA_ILi32EEEEEESJ_SK_SJ_SK_NS1G_6fusion15FusionCallbacksIS1K_NS1N_17LinCombPerRowBiasISJ_fSJ_SJ_fLi8ELNS_15FloatRoundStyleE2EEESI_S1M_JEEES13_NS14_INS15_ILi2ELi4ELi3EEES18_NSU_INS5_IJS19_S1L_EEENS5_IJS1L_SB_EEEEEEENS4_17SM75_U32x4_LDSM_NENS4_14SM90_TMA_STOREES1X_NS4_17SM90_U32x4_STSM_NENS4_9Copy_AtomIJS20_SJ_EEEvEEEvvEEEEvNT_6ParamsE,"ax",@progbits
	.align	128
.text._ZN7cutlass13device_kernelINS_4gemm6kernel13GemmUniversalIN4cute5tupleIJiiiiEEENS1_10collective13CollectiveMmaINS1_34MainloopSm90TmaGmmaWarpSpecializedILi4ENS5_IJNS4_1CILi1EEESB_SB_EEENS1_35KernelTmaWarpSpecializedCooperativeEEENS5_IJNSA_ILi256EEENSA_ILi128EEENSA_ILi64EEEEEENS_6half_tENS5_IJlSB_lEEESJ_SK_NS4_8TiledMMAINS4_8MMA_AtomIJNS4_4SM904GMMA26MMA_64x128x16_F32F16F16_SSILNSO_5MajorE0ELSQ_0ELNSO_7ScaleInE1ELSR_1EEEEEENS4_6LayoutINS5_IJNSA_ILi2EEESB_SB_EEENS5_IJSB_NSA_ILi0EEESX_EEEEENS5_IJNS4_10UnderscoreES10_S10_EEEEENS4_13SM90_TMA_LOADENS4_14ComposedLayoutINS4_7SwizzleILi3ELi4ELi3EEENS4_18smem_ptr_flag_bitsILi16EEENSU_INS5_IJNSA_ILi8EEESH_EEENS5_IJSH_SB_EEEEEEEvNS4_8identityES13_S1D_vS1E_EENS_8epilogue10collective18CollectiveEpilogueINS1G_22Sm90TmaWarpSpecializedILi4ELi2ELi16ELb1ELb0EEEJSI_NS5_IJSG_NSA_ILi32EEEEEESJ_SK_SJ_SK_NS1G_6fusion15FusionCallbacksIS1K_NS1N_17LinCombPerRowBiasISJ_fSJ_SJ_fLi8ELNS_15FloatRoundStyleE2EEESI_S1M_JEEES13_NS14_INS15_ILi2ELi4ELi3EEES18_NSU_INS5_IJS19_S1L_EEENS5_IJS1L_SB_EEEEEEENS4_17SM75_U32x4_LDSM_NENS4_14SM90_TMA_STOREES1X_NS4_17SM90_U32x4_STSM_NENS4_9Copy_AtomIJS20_SJ_EEEvEEEvvEEEEvNT_6ParamsE:
        .type           _ZN7cutlass13device_kernelINS_4gemm6kernel13GemmUniversalIN4cute5tupleIJiiiiEEENS1_10collective13CollectiveMmaINS1_34MainloopSm90TmaGmmaWarpSpecializedILi4ENS5_IJNS4_1CILi1EEESB_SB_EEENS1_35KernelTmaWarpSpecializedCooperativeEEENS5_IJNSA_ILi256EEENSA_ILi128EEENSA_ILi64EEEEEENS_6half_tENS5_IJlSB_lEEESJ_SK_NS4_8TiledMMAINS4_8MMA_AtomIJNS4_4SM904GMMA26MMA_64x128x16_F32F16F16_SSILNSO_5MajorE0ELSQ_0ELNSO_7ScaleInE1ELSR_1EEEEEENS4_6LayoutINS5_IJNSA_ILi2EEESB_SB_EEENS5_IJSB_NSA_ILi0EEESX_EEEEENS5_IJNS4_10UnderscoreES10_S10_EEEEENS4_13SM90_TMA_LOADENS4_14ComposedLayoutINS4_7SwizzleILi3ELi4ELi3EEENS4_18smem_ptr_flag_bitsILi16EEENSU_INS5_IJNSA_ILi8EEESH_EEENS5_IJSH_SB_EEEEEEEvNS4_8identityES13_S1D_vS1E_EENS_8epilogue10collective18CollectiveEpilogueINS1G_22Sm90TmaWarpSpecializedILi4ELi2ELi16ELb1ELb0EEEJSI_NS5_IJSG_NSA_ILi32EEEEEESJ_SK_SJ_SK_NS1G_6fusion15FusionCallbacksIS1K_NS1N_17LinCombPerRowBiasISJ_fSJ_SJ_fLi8ELNS_15FloatRoundStyleE2EEESI_S1M_JEEES13_NS14_INS15_ILi2ELi4ELi3EEES18_NSU_INS5_IJS19_S1L_EEENS5_IJS1L_SB_EEEEEEENS4_17SM75_U32x4_LDSM_NENS4_14SM90_TMA_STOREES1X_NS4_17SM90_U32x4_STSM_NENS4_9Copy_AtomIJS20_SJ_EEEvEEEvvEEEEvNT_6ParamsE,@function
        .size           _ZN7cutlass13device_kernelINS_4gemm6kernel13GemmUniversalIN4cute5tupleIJiiiiEEENS1_10collective13CollectiveMmaINS1_34MainloopSm90TmaGmmaWarpSpecializedILi4ENS5_IJNS4_1CILi1EEESB_SB_EEENS1_35KernelTmaWarpSpecializedCooperativeEEENS5_IJNSA_ILi256EEENSA_ILi128EEENSA_ILi64EEEEEENS_6half_tENS5_IJlSB_lEEESJ_SK_NS4_8TiledMMAINS4_8MMA_AtomIJNS4_4SM904GMMA26MMA_64x128x16_F32F16F16_SSILNSO_5MajorE0ELSQ_0ELNSO_7ScaleInE1ELSR_1EEEEEENS4_6LayoutINS5_IJNSA_ILi2EEESB_SB_EEENS5_IJSB_NSA_ILi0EEESX_EEEEENS5_IJNS4_10UnderscoreES10_S10_EEEEENS4_13SM90_TMA_LOADENS4_14ComposedLayoutINS4_7SwizzleILi3ELi4ELi3EEENS4_18smem_ptr_flag_bitsILi16EEENSU_INS5_IJNSA_ILi8EEESH_EEENS5_IJSH_SB_EEEEEEEvNS4_8identityES13_S1D_vS1E_EENS_8epilogue10collective18CollectiveEpilogueINS1G_22Sm90TmaWarpSpecializedILi4ELi2ELi16ELb1ELb0EEEJSI_NS5_IJSG_NSA_ILi32EEEEEESJ_SK_SJ_SK_NS1G_6fusion15FusionCallbacksIS1K_NS1N_17LinCombPerRowBiasISJ_fSJ_SJ_fLi8ELNS_15FloatRoundStyleE2EEESI_S1M_JEEES13_NS14_INS15_ILi2ELi4ELi3EEES18_NSU_INS5_IJS19_S1L_EEENS5_IJS1L_SB_EEEEEEENS4_17SM75_U32x4_LDSM_NENS4_14SM90_TMA_STOREES1X_NS4_17SM90_U32x4_STSM_NENS4_9Copy_AtomIJS20_SJ_EEEvEEEvvEEEEvNT_6ParamsE,(.L_x_258 - _ZN7cutlass13device_kernelINS_4gemm6kernel13GemmUniversalIN4cute5tupleIJiiiiEEENS1_10collective13CollectiveMmaINS1_34MainloopSm90TmaGmmaWarpSpecializedILi4ENS5_IJNS4_1CILi1EEESB_SB_EEENS1_35KernelTmaWarpSpecializedCooperativeEEENS5_IJNSA_ILi256EEENSA_ILi128EEENSA_ILi64EEEEEENS_6half_tENS5_IJlSB_lEEESJ_SK_NS4_8TiledMMAINS4_8MMA_AtomIJNS4_4SM904GMMA26MMA_64x128x16_F32F16F16_SSILNSO_5MajorE0ELSQ_0ELNSO_7ScaleInE1ELSR_1EEEEEENS4_6LayoutINS5_IJNSA_ILi2EEESB_SB_EEENS5_IJSB_NSA_ILi0EEESX_EEEEENS5_IJNS4_10UnderscoreES10_S10_EEEEENS4_13SM90_TMA_LOADENS4_14ComposedLayoutINS4_7SwizzleILi3ELi4ELi3EEENS4_18smem_ptr_flag_bitsILi16EEENSU_INS5_IJNSA_ILi8EEESH_EEENS5_IJSH_SB_EEEEEEEvNS4_8identityES13_S1D_vS1E_EENS_8epilogue10collective18CollectiveEpilogueINS1G_22Sm90TmaWarpSpecializedILi4ELi2ELi16ELb1ELb0EEEJSI_NS5_IJSG_NSA_ILi32EEEEEESJ_SK_SJ_SK_NS1G_6fusion15FusionCallbacksIS1K_NS1N_17LinCombPerRowBiasISJ_fSJ_SJ_fLi8ELNS_15FloatRoundStyleE2EEESI_S1M_JEEES13_NS14_INS15_ILi2ELi4ELi3EEES18_NSU_INS5_IJS19_S1L_EEENS5_IJS1L_SB_EEEEEEENS4_17SM75_U32x4_LDSM_NENS4_14SM90_TMA_STOREES1X_NS4_17SM90_U32x4_STSM_NENS4_9Copy_AtomIJS20_SJ_EEEvEEEvvEEEEvNT_6ParamsE)
        .other          _ZN7cutlass13device_kernelINS_4gemm6kernel13GemmUniversalIN4cute5tupleIJiiiiEEENS1_10collective13CollectiveMmaINS1_34MainloopSm90TmaGmmaWarpSpecializedILi4ENS5_IJNS4_1CILi1EEESB_SB_EEENS1_35KernelTmaWarpSpecializedCooperativeEEENS5_IJNSA_ILi256EEENSA_ILi128EEENSA_ILi64EEEEEENS_6half_tENS5_IJlSB_lEEESJ_SK_NS4_8TiledMMAINS4_8MMA_AtomIJNS4_4SM904GMMA26MMA_64x128x16_F32F16F16_SSILNSO_5MajorE0ELSQ_0ELNSO_7ScaleInE1ELSR_1EEEEEENS4_6LayoutINS5_IJNSA_ILi2EEESB_SB_EEENS5_IJSB_NSA_ILi0EEESX_EEEEENS5_IJNS4_10UnderscoreES10_S10_EEEEENS4_13SM90_TMA_LOADENS4_14ComposedLayoutINS4_7SwizzleILi3ELi4ELi3EEENS4_18smem_ptr_flag_bitsILi16EEENSU_INS5_IJNSA_ILi8EEESH_EEENS5_IJSH_SB_EEEEEEEvNS4_8identityES13_S1D_vS1E_EENS_8epilogue10collective18CollectiveEpilogueINS1G_22Sm90TmaWarpSpecializedILi4ELi2ELi16ELb1ELb0EEEJSI_NS5_IJSG_NSA_ILi32EEEEEESJ_SK_SJ_SK_NS1G_6fusion15FusionCallbacksIS1K_NS1N_17LinCombPerRowBiasISJ_fSJ_SJ_fLi8ELNS_15FloatRoundStyleE2EEESI_S1M_JEEES13_NS14_INS15_ILi2ELi4ELi3EEES18_NSU_INS5_IJS19_S1L_EEENS5_IJS1L_SB_EEEEEEENS4_17SM75_U32x4_LDSM_NENS4_14SM90_TMA_STOREES1X_NS4_17SM90_U32x4_STSM_NENS4_9Copy_AtomIJS20_SJ_EEEvEEEvvEEEEvNT_6ParamsE,@"STO_CUDA_ENTRY STV_DEFAULT"
_ZN7cutlass13device_kernelINS_4gemm6kernel13GemmUniversalIN4cute5tupleIJiiiiEEENS1_10collective13CollectiveMmaINS1_34MainloopSm90TmaGmmaWarpSpecializedILi4ENS5_IJNS4_1CILi1EEESB_SB_EEENS1_35KernelTmaWarpSpecializedCooperativeEEENS5_IJNSA_ILi256EEENSA_ILi128EEENSA_ILi64EEEEEENS_6half_tENS5_IJlSB_lEEESJ_SK_NS4_8TiledMMAINS4_8MMA_AtomIJNS4_4SM904GMMA26MMA_64x128x16_F32F16F16_SSILNSO_5MajorE0ELSQ_0ELNSO_7ScaleInE1ELSR_1EEEEEENS4_6LayoutINS5_IJNSA_ILi2EEESB_SB_EEENS5_IJSB_NSA_ILi0EEESX_EEEEENS5_IJNS4_10UnderscoreES10_S10_EEEEENS4_13SM90_TMA_LOADENS4_14ComposedLayoutINS4_7SwizzleILi3ELi4ELi3EEENS4_18smem_ptr_flag_bitsILi16EEENSU_INS5_IJNSA_ILi8EEESH_EEENS5_IJSH_SB_EEEEEEEvNS4_8identityES13_S1D_vS1E_EENS_8epilogue10collective18CollectiveEpilogueINS1G_22Sm90TmaWarpSpecializedILi4ELi2ELi16ELb1ELb0EEEJSI_NS5_IJSG_NSA_ILi32EEEEEESJ_SK_SJ_SK_NS1G_6fusion15FusionCallbacksIS1K_NS1N_17LinCombPerRowBiasISJ_fSJ_SJ_fLi8ELNS_15FloatRoundStyleE2EEESI_S1M_JEEES13_NS14_INS15_ILi2ELi4ELi3EEES18_NSU_INS5_IJS19_S1L_EEENS5_IJS1L_SB_EEEEEEENS4_17SM75_U32x4_LDSM_NENS4_14SM90_TMA_STOREES1X_NS4_17SM90_U32x4_STSM_NENS4_9Copy_AtomIJS20_SJ_EEEvEEEvvEEEEvNT_6ParamsE:
[----:B------:R-:W1:Y:S01]  /*0000*/  LDC R1, c[0x0][0x28] ;  /* 0x00000a00ff017b82 */ /* 0x000e620000000800 */
[----:B------:R-:W2:Y:S07]  /*0010*/  S2R R18, SR_TID.X ;  /* 0x0000000000127919 */ /* 0x000eae0000002100 */
[----:B------:R-:W3:Y:S01]  /*0020*/  LDC.64 R4, c[0x0][0x588] ;  /* 0x00016200ff047b82 */ /* 0x000ee20000000a00 */
[----:B------:R-:W-:Y:S01]  /*0030*/  ELECT P0, URZ, PT ;  /* 0x00000000003f782f */ /* 0x000fe20003800000 */
[----:B------:R-:W-:Y:S01]  /*0040*/  BSSY B0, `(.L_x_0) ;  /* 0x0000016000007945 */ /* 0x000fe20003800000 */
[----:B--2---:R-:W-:-:S02]  /*0050*/  SHF.R.U32.HI R11, RZ, 0x5, R18 ;  /* 0x00000005ff0b7819 */ /* 0x004fc40000011612 */
[----:B------:R-:W-:-:S03]  /*0060*/  SHF.R.U32.HI R2, RZ, 0x7, R18 ;  /* 0x00000007ff027819 */ /* 0x000fc60000011612 */
[----:B------:R-:W2:Y:S04]  /*0070*/  SHFL.IDX PT, R0, R11, RZ, 0x1f ;  /* 0x00001fff0b007589 */ /* 0x000ea800000e0000 */
[----:B------:R4:W1:Y:S01]  /*0080*/  SHFL.IDX PT, R9, R2, RZ, 0x1f ;  /* 0x00001fff02097589 */ /* 0x00086200000e0000 */
[----:B--2---:R-:W-:Y:S02]  /*0090*/  ISETP.NE.OR P0, PT, R0, RZ, !P0 ;  /* 0x000000ff0000720c */ /* 0x004fe40004705670 */
[----:B------:R-:W-:-:S11]  /*00a0*/  SHF.R.S32.HI R3, RZ, 0x1f, R0 ;  /* 0x0000001fff037819 */ /* 0x000fd60000011400 */
[----:B-1-34-:R-:W-:Y:S05]  /*00b0*/  @P0 BRA `(.L_x_1) ;  /* 0x0000000000380947 */ /* 0x01afea0003800000 */
[----:B------:R-:W-:Y:S02]  /*00c0*/  ULDC.64 UR4, c[0x0][0x198] ;  /* 0x0000660000047ab9 */ /* 0x000fe40000000a00 */
[----:B------:R-:W-:Y:S02]  /*00d0*/  UIADD3 UR6, UP0, UR4, 0xf0, URZ ;  /* 0x000000f004067890 */ /* 0x000fe4000ff1e03f */
[----:B------:R-:W-:Y:S02]  /*00e0*/  UIADD3 UR8, UP1, UR4, 0x1f0, URZ ;  /* 0x000001f004087890 */ /* 0x000fe4000ff3e03f */
[----:B------:R-:W-:Y:S02]  /*00f0*/  UIADD3 UR10, UP2, UR4, 0x3f0, URZ ;  /* 0x000003f0040a7890 */ /* 0x000fe4000ff5e03f */
[----:B------:R-:W-:Y:S02]  /*0100*/  UIADD3 UR4, UP3, UR4, 0x4f0, URZ ;  /* 0x000004f004047890 */ /* 0x000fe4000ff7e03f */
[----:B------:R-:W-:-:S02]  /*0110*/  UIADD3.X UR7, URZ, UR5, URZ, UP0, !UPT ;  /* 0x000000053f077290 */ /* 0x000fc400087fe43f */
[----:B------:R-:W-:Y:S02]  /*0120*/  UIADD3.X UR9, URZ, UR5, URZ, UP1, !UPT ;  /* 0x000000053f097290 */ /* 0x000fe40008ffe43f */
[----:B------:R-:W-:Y:S02]  /*0130*/  UIADD3.X UR11, URZ, UR5, URZ, UP2, !UPT ;  /* 0x000000053f0b7290 */ /* 0x000fe400097fe43f */
[----:B------:R-:W-:-:S03]  /*0140*/  UIADD3.X UR5, URZ, UR5, URZ, UP3, !UPT ;  /* 0x000000053f057290 */ /* 0x000fc60009ffe43f */
[----:B------:R1:W-:Y:S02]  /*0150*/  UTMACCTL.PF [UR6] ;  /* 0x00000000060079b9 */ /* 0x0003e40008040000 */
[----:B------:R1:W-:Y:S02]  /*0160*/  UTMACCTL.PF [UR8] ;  /* 0x00000000080079b9 */ /* 0x0003e40008040000 */
[----:B------:R1:W-:Y:S02]  /*0170*/  UTMACCTL.PF [UR10] ;  /* 0x000000000a0079b9 */ /* 0x0003e40008040000 */
[----:B------:R1:W-:Y:S02]  /*0180*/  UTMACCTL.PF [UR4] ;  /* 0x00000000040079b9 */ /* 0x0003e40008040000 */
[----:B-1----:R-:W-:Y:S01]  /*0190*/  NOP ;  /* 0x0000000000007918 */ /* 0x002fe20000000000 */
.L_x_1:
[----:B------:R-:W-:Y:S05]  /*01a0*/  BSYNC B0 ;  /* 0x0000000000007941 */ /* 0x000fea0003800000 */
.L_x_0:
[----:B------:R-:W-:Y:S01]  /*01b0*/  ULDC.64 UR4, c[0x0][0x590] ;  /* 0x0001640000047ab9 */ /* 0x000fe20000000a00 */
[----:B------:R-:W-:Y:S01]  /*01c0*/  LEA.HI R3, R3, R0, RZ, 0x2 ;  /* 0x0000000003037211 */ /* 0x000fe200078f10ff */
[----:B------:R-:W-:Y:S01]  /*01d0*/  ULDC.64 UR42, c[0x0][0x208] ;  /* 0x00008200002a7ab9 */ /* 0x000fe20000000a00 */
[----:B------:R-:W-:Y:S01]  /*01e0*/  ISETP.NE.U32.AND P1, PT, RZ, UR4, PT ;  /* 0x00000004ff007c0c */ /* 0x000fe2000bf25070 */
[----:B------:R-:W-:Y:S01]  /*01f0*/  IMAD.MOV.U32 R6, RZ, RZ, R4 ;  /* 0x000000ffff067224 */ /* 0x000fe200078e0004 */
[----:B------:R-:W-:Y:S02]  /*0200*/  LOP3.LUT R3, R3, 0xfffffffc, RZ, 0xc0, !PT ;  /* 0xfffffffc03037812 */ /* 0x000fe400078ec0ff */
[----:B------:R-:W-:Y:S02]  /*0210*/  ISETP.NE.AND.EX P2, PT, RZ, UR5, PT, P1 ;  /* 0x00000005ff007c0c */ /* 0x000fe4000bf45310 */
[----:B------:R-:W-:Y:S01]  /*0220*/  PRMT R2, RZ, 0x7610, R2 ;  /* 0x00007610ff027816 */ /* 0x000fe20000000002 */
[----:B------:R-:W-:Y:S01]  /*0230*/  IMAD.IADD R0, R0, 0x1, -R3 ;  /* 0x0000000100007824 */ /* 0x000fe200078e0a03 */
[----:B------:R-:W-:-:S09]  /*0240*/  MOV R7, R5 ;  /* 0x0000000500077202 */ /* 0x000fd20000000f00 */
[----:B------:R-:W-:Y:S05]  /*0250*/  @P2 BRA `(.L_x_2) ;  /* 0x0000000000302947 */ /* 0x000fea0003800000 */
[----:B------:R-:W-:Y:S02]  /*0260*/  ULDC.64 UR6, c[0x0][0x588] ;  /* 0x0001620000067ab9 */ /* 0x000fe40000000a00 */
[----:B------:R-:W-:-:S04]  /*0270*/  ISETP.NE.U32.AND P0, PT, RZ, UR6, PT ;  /* 0x00000006ff007c0c */ /* 0x000fc8000bf05070 */
[----:B------:R-:W-:-:S13]  /*0280*/  ISETP.NE.AND.EX P0, PT, RZ, UR7, PT, P0 ;  /* 0x00000007ff007c0c */ /* 0x000fda000bf05300 */
[----:B------:R-:W-:Y:S05]  /*0290*/  @!P0 BRA `(.L_x_3) ;  /* 0x0000000000108947 */ /* 0x000fea0003800000 */
[----:B------:R-:W2:Y:S02]  /*02a0*/  LDG.E R2, desc[UR42][R6.64] ;  /* 0x0000002a06027981 */ /* 0x000ea4000c1e1900 */
[----:B--2---:R-:W-:Y:S01]  /*02b0*/  FSETP.NEU.AND P3, PT, R2, RZ, PT ;  /* 0x000000ff0200720b */ /* 0x004fe20003f6d000 */
[----:B------:R-:W-:Y:S01]  /*02c0*/  IMAD.MOV.U32 R2, RZ, RZ, 0x1 ;  /* 0x00000001ff027424 */ /* 0x000fe200078e00ff */
[----:B------:R-:W-:Y:S11]  /*02d0*/  BRA `(.L_x_2) ;  /* 0x0000000000107947 */ /* 0x000ff60003800000 */
.L_x_3:
[----:B------:R-:W-:Y:S01]  /*02e0*/  ULDC UR6, c[0x0][0x580] ;  /* 0x0001600000067ab9 */ /* 0x000fe20000000800 */
[----:B------:R-:W-:Y:S01]  /*02f0*/  IMAD.MOV.U32 R2, RZ, RZ, 0x1 ;  /* 0x00000001ff027424 */ /* 0x000fe200078e00ff */
[----:B------:R-:W-:Y:S02]  /*0300*/  FSETP.NEU.AND P3, PT, RZ, UR6, PT ;  /* 0x00000006ff007c0b */ /* 0x000fe4000bf6d000 */
[----:B------:R-:W-:-:S11]  /*0310*/  CS2R R6, SRZ ;  /* 0x0000000000067805 */ /* 0x000fd6000001ff00 */
.L_x_2:
[----:B------:R-:W-:Y:S02]  /*0320*/  ISETP.NE.U32.AND P0, PT, R6, RZ, PT ;  /* 0x000000ff0600720c */ /* 0x000fe40003f05070 */
[----:B------:R-:W-:Y:S02]  /*0330*/  ISETP.NE.AND.EX P1, PT, RZ, UR5, PT, P1 ;  /* 0x00000005ff007c0c */ /* 0x000fe4000bf25310 */
[----:B------:R-:W-:Y:S02]  /*0340*/  ISETP.NE.AND.EX P0, PT, R7, RZ, PT, P0 ;  /* 0x000000ff0700720c */ /* 0x000fe40003f05300 */
[----:B------:R-:W-:-:S11]  /*0350*/  MOV R3, 0x1 ;  /* 0x0000000100037802 */ /* 0x000fd60000000f00 */
[----:B------:R-:W-:Y:S05]  /*0360*/  @P0 BRA P1, `(.L_x_4) ;  /* 0x0000000000300947 */ /* 0x000fea0000800000 */
[----:B------:R-:W-:Y:S02]  /*0370*/  ISETP.NE.U32.AND P1, PT, RZ, UR4, PT ;  /* 0x00000004ff007c0c */ /* 0x000fe4000bf25070 */
[----:B------:R-:W-:Y:S02]  /*0380*/  ISETP.NE.U32.AND P0, PT, R6, RZ, PT ;  /* 0x000000ff0600720c */ /* 0x000fe40003f05070 */
[----:B------:R-:W-:Y:S02]  /*0390*/  ISETP.NE.AND.EX P1, PT, RZ, UR5, PT, P1 ;  /* 0x00000005ff007c0c */ /* 0x000fe4000bf25310 */
[----:B------:R-:W-:Y:S02]  /*03a0*/  PRMT R2, R2, 0x9910, RZ ;  /* 0x0000991002027816 */ /* 0x000fe400000000ff */
[----:B------:R-:W-:Y:S02]  /*03b0*/  ISETP.NE.AND.EX P0, PT, R7, RZ, PT, P0 ;  /* 0x000000ff0700720c */ /* 0x000fe40003f05300 */
[----:B------:R-:W-:-:S02]  /*03c0*/  ISETP.NE.AND P4, PT, R2, RZ, PT ;  /* 0x000000ff0200720c */ /* 0x000fc40003f85270 */
[----:B------:R-:W-:Y:S02]  /*03d0*/  SEL R3, RZ, 0xffffffff, P3 ;  /* 0xffffffffff037807 */ /* 0x000fe40001800000 */
[----:B------:R-:W-:-:S04]  /*03e0*/  SEL R2, RZ, 0xffffffff, P0 ;  /* 0xffffffffff027807 */ /* 0x000fc80000000000 */
[----:B------:R-:W-:-:S04]  /*03f0*/  @P1 SEL R3, R2, R3, !P4 ;  /* 0x0000000302031207 */ /* 0x000fc80006000000 */
[----:B------:R-:W-:-:S04]  /*0400*/  LOP3.LUT R3, R3, 0x1, RZ, 0xc0, !PT ;  /* 0x0000000103037812 */ /* 0x000fc800078ec0ff */
[----:B------:R-:W-:-:S04]  /*0410*/  ISETP.NE.U32.AND P0, PT, R3, 0x1, PT ;  /* 0x000000010300780c */ /* 0x000fc80003f05070 */
[----:B------:R-:W-:-:S09]  /*0420*/  SEL R3, RZ, 0x1, !P0 ;  /* 0x00000001ff037807 */ /* 0x000fd20004000000 */
.L_x_4:
[----:B------:R-:W1:Y:S02]  /*0430*/  SHFL.IDX PT, R2, R11, RZ, 0x1f ;  /* 0x00001fff0b027589 */ /* 0x000e6400000e0000 */
[----:B-1----:R-:W-:-:S13]  /*0440*/  ISETP.NE.AND P0, PT, R2, RZ, PT ;  /* 0x000000ff0200720c */ /* 0x002fda0003f05270 */
[----:B------:R-:W-:Y:S05]  /*0450*/  @P0 BRA `(.L_x_5) ;  /* 0x0000000000580947 */ /* 0x000fea0003800000 */
[----:B------:R-:W1:Y:S01]  /*0460*/  S2UR UR8, SR_CgaCtaId ;  /* 0x00000000000879c3 */ /* 0x000e620000008800 */
[----:B------:R-:W-:Y:S01]  /*0470*/  UMOV UR4, 0x400 ;  /* 0x0000040000047882 */ /* 0x000fe20000000000 */
[----:B------:R-:W-:Y:S01]  /*0480*/  UMOV UR5, 0x1 ;  /* 0x0000000100057882 */ /* 0x000fe20000000000 */
[----:B------:R-:W-:Y:S01]  /*0490*/  UMOV UR6, 0x100 ;  /* 0x0000010000067882 */ /* 0x000fe20000000000 */
[----:B------:R-:W-:Y:S01]  /*04a0*/  ELECT P0, URZ, PT ;  /* 0x00000000003f782f */ /* 0x000fe20003800000 */
[----:B------:R-:W-:-:S04]  /*04b0*/  UIADD3 UR6, -UR6, 0x100000, URZ ;  /* 0x0010000006067890 */ /* 0x000fc8000fffe13f */
[----:B------:R-:W-:Y:S02]  /*04c0*/  USHF.L.U32 UR7, UR6, 0xb, URZ ;  /* 0x0000000b06077899 */ /* 0x000fe4000800063f */
[----:B------:R-:W-:Y:S02]  /*04d0*/  USHF.L.U32 UR6, UR6, 0x1, URZ ;  /* 0x0000000106067899 */ /* 0x000fe4000800063f */
[----:B-1----:R-:W-:Y:S02]  /*04e0*/  ULEA UR8, UR8, UR4, 0x18 ;  /* 0x0000000408087291 */ /* 0x002fe4000f8ec03f */
[----:B------:R-:W-:-:S04]  /*04f0*/  UIADD3 UR4, -UR5, 0x100000, URZ ;  /* 0x0010000005047890 */ /* 0x000fc8000fffe13f */
[----:B------:R-:W-:Y:S02]  /*0500*/  USHF.L.U32 UR5, UR4, 0xb, URZ ;  /* 0x0000000b04057899 */ /* 0x000fe4000800063f */
[----:B------:R-:W-:Y:S01]  /*0510*/  USHF.L.U32 UR4, UR4, 0x1, URZ ;  /* 0x0000000104047899 */ /* 0x000fe2000800063f */
[----:B------:R-:W1:Y:S11]  /*0520*/  FENCE.VIEW.ASYNC.S ;  /* 0x00000000000073c6 */ /* 0x000e760000000000 */
[----:B-1----:R1:W2:Y:S01]  /*0530*/  SYNCS.EXCH.64 URZ, [UR8], UR4 ;  /* 0x00000004083f75b2 */ /* 0x0022a20008000100 */
[----:B------:R1:W3:Y:S01]  /*0540*/  SYNCS.EXCH.64 URZ, [UR8+0x20], UR6 ;  /* 0x00002006083f75b2 */ /* 0x0002e20008000100 */
[----:B------:R1:W4:Y:S01]  /*0550*/  SYNCS.EXCH.64 URZ, [UR8+0x8], UR4 ;  /* 0x00000804083f75b2 */ /* 0x0003220008000100 */
[----:B------:R1:W1:Y:S01]  /*0560*/  SYNCS.EXCH.64 URZ, [UR8+0x28], UR6 ;  /* 0x00002806083f75b2 */ /* 0x0002620008000100 */
[----:B------:R1:W1:Y:S01]  /*0570*/  SYNCS.EXCH.64 URZ, [UR8+0x10], UR4 ;  /* 0x00001004083f75b2 */ /* 0x0002620008000100 */
[----:B------:R1:W1:Y:S01]  /*0580*/  SYNCS.EXCH.64 URZ, [UR8+0x30], UR6 ;  /* 0x00003006083f75b2 */ /* 0x0002620008000100 */
[----:B------:R1:W1:Y:S01]  /*0590*/  SYNCS.EXCH.64 URZ, [UR8+0x18], UR4 ;  /* 0x00001804083f75b2 */ /* 0x0002620008000100 */
[----:B------:R1:W1:Y:S01]  /*05a0*/  SYNCS.EXCH.64 URZ, [UR8+0x38], UR6 ;  /* 0x00003806083f75b2 */ /* 0x0002620008000100 */
[----:B------:R-:W-:Y:S01]  /*05b0*/  NOP ;  /* 0x0000000000007918 */ /* 0x000fe20000000000 */
.L_x_5:
[----:B------:R-:W5:Y:S01]  /*05c0*/  SHFL.IDX PT, R6, R11, RZ, 0x1f ;  /* 0x00001fff0b067589 */ /* 0x000f6200000e0000 */
[----:B------:R-:W1:Y:S01]  /*05d0*/  LDC R2, c[0x0][0x904] ;  /* 0x00024100ff027b82 */ /* 0x000e620000000800 */
[----:B------:R-:W-:Y:S01]  /*05e0*/  NOP ;  /* 0x0000000000007918 */ /* 0x000fe20000000000 */
[----:B-----5:R-:W-:-:S13]  /*05f0*/  ISETP.NE.AND P0, PT, R6, RZ, PT ;  /* 0x000000ff0600720c */ /* 0x020fda0003f05270 */
[----:B------:R-:W-:Y:S05]  /*0600*/  @P0 BRA `(.L_x_6) ;  /* 0x0000000000580947 */ /* 0x000fea0003800000 */
[----:B-1----:R-:W1:Y:S01]  /*0610*/  S2UR UR5, SR_CgaCtaId ;  /* 0x00000000000579c3 */ /* 0x002e620000008800 */
[----:B------:R-:W-:Y:S01]  /*0620*/  UMOV UR4, 0x400 ;  /* 0x0000040000047882 */ /* 0x000fe20000000000 */
[----:B------:R-:W-:Y:S01]  /*0630*/  UMOV UR6, 0x20 ;  /* 0x0000002000067882 */ /* 0x000fe20000000000 */
[----:B------:R-:W-:Y:S01]  /*0640*/  UMOV UR7, 0x100 ;  /* 0x0000010000077882 */ /* 0x000fe20000000000 */
[----:B------:R-:W-:Y:S01]  /*0650*/  ELECT P0, URZ, PT ;  /* 0x00000000003f782f */ /* 0x000fe20003800000 */
[----:B-1----:R-:W-:Y:S02]  /*0660*/  ULEA UR8, UR5, UR4, 0x18 ;  /* 0x0000000405087291 */ /* 0x002fe4000f8ec03f */
[----:B------:R-:W-:-:S04]  /*0670*/  UIADD3 UR4, -UR6, 0x100000, URZ ;  /* 0x0010000006047890 */ /* 0x000fc8000fffe13f */
[----:B------:R-:W-:Y:S02]  /*0680*/  USHF.L.U32 UR5, UR4, 0xb, URZ ;  /* 0x0000000b04057899 */ /* 0x000fe4000800063f */
[----:B------:R-:W-:Y:S02]  /*0690*/  USHF.L.U32 UR4, UR4, 0x1, URZ ;  /* 0x0000000104047899 */ /* 0x000fe4000800063f */
[----:B------:R-:W-:-:S04]  /*06a0*/  UIADD3 UR6, -UR7, 0x100000, URZ ;  /* 0x0010000007067890 */ /* 0x000fc8000fffe13f */
[----:B------:R-:W-:Y:S02]  /*06b0*/  USHF.L.U32 UR7, UR6, 0xb, URZ ;  /* 0x0000000b06077899 */ /* 0x000fe4000800063f */
[----:B------:R-:W-:Y:S01]  /*06c0*/  USHF.L.U32 UR6, UR6, 0x1, URZ ;  /* 0x0000000106067899 */ /* 0x000fe2000800063f */
[----:B------:R-:W1:Y:S03]  /*06d0*/  FENCE.VIEW.ASYNC.S ;  /* 0x00000000000073c6 */ /* 0x000e660000000000 */
[----:B-1----:R1:W1:Y:S08]  /*06e0*/  SYNCS.EXCH.64 URZ, [UR8+0x40], UR4 ;  /* 0x00004004083f75b2 */ /* 0x0022700008000100 */
[----:B------:R1:W1:Y:S01]  /*06f0*/  SYNCS.EXCH.64 URZ, [UR8+0x60], UR6 ;  /* 0x00006006083f75b2 */ /* 0x0002620008000100 */
[----:B------:R1:W1:Y:S01]  /*0700*/  SYNCS.EXCH.64 URZ, [UR8+0x48], UR4 ;  /* 0x00004804083f75b2 */ /* 0x0002620008000100 */
[----:B------:R1:W1:Y:S01]  /*0710*/  SYNCS.EXCH.64 URZ, [UR8+0x68], UR6 ;  /* 0x00006806083f75b2 */ /* 0x0002620008000100 */
[----:B------:R1:W1:Y:S01]  /*0720*/  SYNCS.EXCH.64 URZ, [UR8+0x50], UR4 ;  /* 0x00005004083f75b2 */ /* 0x0002620008000100 */
[----:B------:R1:W1:Y:S01]  /*0730*/  SYNCS.EXCH.64 URZ, [UR8+0x70], UR6 ;  /* 0x00007006083f75b2 */ /* 0x0002620008000100 */
[----:B------:R1:W1:Y:S01]  /*0740*/  SYNCS.EXCH.64 URZ, [UR8+0x58], UR4 ;  /* 0x00005804083f75b2 */ /* 0x0002620008000100 */
[----:B------:R1:W1:Y:S01]  /*0750*/  SYNCS.EXCH.64 URZ, [UR8+0x78], UR6 ;  /* 0x00007806083f75b2 */ /* 0x0002620008000100 */
[----:B------:R-:W-:Y:S01]  /*0760*/  NOP ;  /* 0x0000000000007918 */ /* 0x000fe20000000000 */
.L_x_6:
[----:B------:R-:W5:Y:S01]  /*0770*/  SHFL.IDX PT, R11, R11, RZ, 0x1f ;  /* 0x00001fff0b0b7589 */ /* 0x000f6200000e0000 */
[----:B-1----:R-:W-:Y:S02]  /*0780*/  ISETP.NE.AND P6, PT, R2, 0x1, PT ;  /* 0x000000010200780c */ /* 0x002fe40003fc5270 */
[----:B------:R-:W-:Y:S01]  /*0790*/  ELECT P0, URZ, PT ;  /* 0x00000000003f782f */ /* 0x000fe20003800000 */
[----:B------:R-:W1:Y:S01]  /*07a0*/  S2UR UR37, SR_CgaCtaId ;  /* 0x00000000002579c3 */ /* 0x000e620000008800 */
[----:B------:R-:W2:Y:S01]  /*07b0*/  S2R R6, SR_CTAID.Y ;  /* 0x0000000000067919 */ /* 0x000ea20000002600 */
[----:B------:R-:W-:Y:S01]  /*07c0*/  P2R R7, PR, RZ, 0x40 ;  /* 0x00000040ff077803 */ /* 0x000fe20000000000 */
[----:B------:R-:W-:Y:S01]  /*07d0*/  UMOV UR4, 0x20 ;  /* 0x0000002000047882 */ /* 0x000fe20000000000 */
[C---:B------:R-:W-:Y:S01]  /*07e0*/  ISETP.NE.AND P3, PT, R0.reuse, RZ, PT ;  /* 0x000000ff0000720c */ /* 0x040fe20003f65270 */
[----:B------:R-:W3:Y:S01]  /*07f0*/  S2R R8, SR_CTAID.X ;  /* 0x0000000000087919 */ /* 0x000ee20000002500 */
[----:B------:R-:W-:Y:S01]  /*0800*/  ISETP.NE.AND P4, PT, R9, RZ, PT ;  /* 0x000000ff0900720c */ /* 0x000fe20003f85270 */
[----:B------:R-:W-:Y:S01]  /*0810*/  NOP ;  /* 0x0000000000007918 */ /* 0x000fe20000000000 */
[----:B------:R-:W-:Y:S01]  /*0820*/  UMOV UR38, 0x1 ;  /* 0x0000000100267882 */ /* 0x000fe20000000000 */
[----:B------:R-:W-:Y:S01]  /*0830*/  BSSY B6, `(.L_x_7) ;  /* 0x0000972000067945 */ /* 0x000fe20003800000 */
[----:B------:R-:W3:Y:S08]  /*0840*/  @P6 LDC R17, c[0x0][0x10] ;  /* 0x00000400ff116b82 */ /* 0x000ef00000000800 */
[----:B------:R-:W4:Y:S01]  /*0850*/  @!P6 LDC R7, c[0x0][0xc] ;  /* 0x00000300ff07eb82 */ /* 0x000f220000000800 */
[----:B-----5:R-:W-:Y:S01]  /*0860*/  ISETP.NE.OR P1, PT, R11, RZ, !P0 ;  /* 0x000000ff0b00720c */ /* 0x020fe20004725670 */
[----:B------:R-:W-:Y:S01]  /*0870*/  @P6 IMAD.MOV.U32 R11, RZ, RZ, RZ ;  /* 0x000000ffff0b6224 */ /* 0x000fe200078e00ff */
[----:B------:R-:W-:-:S04]  /*0880*/  ISETP.EQ.OR P0, PT, R0, 0x3, !P3 ;  /* 0x000000030000780c */ /* 0x000fc80005f02670 */
[----:B------:R-:W-:-:S04]  /*0890*/  ISETP.EQ.AND P0, PT, R9, RZ, P0 ;  /* 0x000000ff0900720c */ /* 0x000fc80000702270 */
[----:B------:R-:W-:Y:S01]  /*08a0*/  SEL R22, RZ, 0x1, !P0 ;  /* 0x00000001ff167807 */ /* 0x000fe20004000000 */
[----:B--2---:R-:W-:Y:S02]  /*08b0*/  @P6 IMAD.MOV.U32 R10, RZ, RZ, R6 ;  /* 0x000000ffff0a6224 */ /* 0x004fe400078e0006 */
[----:B------:R-:W-:Y:S01]  /*08c0*/  VOTEU.ALL UP0, P1 ;  /* 0x00000000003f7886 */ /* 0x000fe20000800000 */
[----:B------:R-:W-:Y:S01]  /*08d0*/  VOTEU.ALL UP1, P1 ;  /* 0x00000000003f7886 */ /* 0x000fe20000820000 */
[----:B---3--:R-:W-:Y:S01]  /*08e0*/  @P6 IMAD.WIDE.U32 R16, R8, R17, R10 ;  /* 0x0000001108106225 */ /* 0x008fe200078e000a */
[----:B------:R-:W-:Y:S02]  /*08f0*/  @P6 MOV R11, RZ ;  /* 0x000000ff000b6202 */ /* 0x000fe40000000f00 */
[----:B------:R-:W-:Y:S01]  /*0900*/  @!UP0 UMOV UR6, 0x400 ;  /* 0x0000040000068882 */ /* 0x000fe20000000000 */
[----:B------:R-:W-:-:S04]  /*0910*/  @!UP0 UIADD3 UR4, -UR4, 0x100000, URZ ;  /* 0x0010000004048890 */ /* 0x000fc8000fffe13f */
[----:B------:R-:W-:Y:S02]  /*0920*/  @!UP0 USHF.L.U32 UR5, UR4, 0xb, URZ ;  /* 0x0000000b04058899 */ /* 0x000fe4000800063f */
[----:B------:R-:W-:Y:S01]  /*0930*/  @!UP0 USHF.L.U32 UR4, UR4, 0x1, URZ ;  /* 0x0000000104048899 */ /* 0x000fe2000800063f */
[----:B------:R-:W-:Y:S01]  /*0940*/  @!P6 IMAD.MOV.U32 R10, RZ, RZ, R6 ;  /* 0x000000ffff0ae224 */ /* 0x000fe200078e0006 */
[----:B-1----:R-:W-:Y:S01]  /*0950*/  @!UP0 ULEA UR8, UR37, UR6, 0x18 ;  /* 0x0000000625088291 */ /* 0x002fe2000f8ec03f */
[----:B------:R-:W-:Y:S01]  /*0960*/  @P6 IMAD.IADD R17, R17, 0x1, R11 ;  /* 0x0000000111116824 */ /* 0x000fe200078e020b */
[----:B------:R-:W-:Y:S01]  /*0970*/  VOTEU.ALL UP0, P1 ;  /* 0x00000000003f7886 */ /* 0x000fe20000800000 */
[----:B------:R-:W-:Y:S01]  /*0980*/  ULDC UR6, c[0x0][0xc] ;  /* 0x0000030000067ab9 */ /* 0x000fe20000000800 */
[----:B------:R-:W-:Y:S01]  /*0990*/  ULDC UR7, c[0x0][0x10] ;  /* 0x0000040000077ab9 */ /* 0x000fe20000000800 */
[----:B------:R-:W-:Y:S01]  /*09a0*/  IADD3 R11, R9, -0x1, RZ ;  /* 0xffffffff090b7810 */ /* 0x000fe20007ffe0ff */
[----:B------:R-:W-:Y:S01]  /*09b0*/  IMAD.MOV.U32 R9, RZ, RZ, RZ ;  /* 0x000000ffff097224 */ /* 0x000fe200078e00ff */
[----:B------:R-:W-:-:S02]  /*09c0*/  ISETP.EQ.AND P1, PT, R0, 0x2, !P4 ;  /* 0x000000020000780c */ /* 0x000fc40006722270 */
[----:B------:R-:W-:Y:S01]  /*09d0*/  ISETP.GE.U32.AND P5, PT, R11, 0x2, PT ;  /* 0x000000020b00780c */ /* 0x000fe20003fa6070 */
[----:B----4-:R-:W-:Y:S01]  /*09e0*/  @!P6 IMAD.WIDE.U32 R6, R7, R10, R8 ;  /* 0x0000000a0706e225 */ /* 0x010fe200078e0008 */
[----:B------:R-:W-:Y:S01]  /*09f0*/  SEL R19, RZ, 0x1, !P1 ;  /* 0x00000001ff137807 */ /* 0x000fe20004800000 */
[----:B------:R-:W1:Y:S02]  /*0a00*/  FENCE.VIEW.ASYNC.S ;  /* 0x00000000000073c6 */ /* 0x000e640000000000 */
[----:B-1----:R-:W1:Y:S01]  /*0a10*/  @!UP0 SYNCS.EXCH.64 URZ, [UR8+0x80], UR4 ;  /* 0x00008004083f85b2 */ /* 0x002e620008000100 */
[----:B------:R-:W-:Y:S01]  /*0a20*/  SEL R22, R22, 0x2, P5 ;  /* 0x0000000216167807 */ /* 0x000fe20002800000 */
[----:B------:R-:W-:Y:S01]  /*0a30*/  @!P6 IMAD.MOV.U32 R16, RZ, RZ, R6 ;  /* 0x000000ffff10e224 */ /* 0x000fe200078e0006 */
[----:B------:R-:W-:Y:S02]  /*0a40*/  @!P6 MOV R17, R7 ;  /* 0x000000070011e202 */ /* 0x000fe40000000f00 */
[----:B------:R-:W-:Y:S01]  /*0a50*/  SEL R19, R19, 0x2, P5 ;  /* 0x0000000213137807 */ /* 0x000fe20002800000 */
[----:B------:R2:W1:Y:S01]  /*0a60*/  @!UP1 SYNCS.EXCH.64 URZ, [UR8+0x88], UR4 ;  /* 0x00008804083f95b2 */ /* 0x0004620008000100 */
[----:B------:R-:W-:Y:S01]  /*0a70*/  NOP ;  /* 0x0000000000007918 */ /* 0x000fe20000000000 */
[----:B--2---:R-:W-:-:S03]  /*0a80*/  UIMAD.WIDE.U32 UR4, UR6, UR7, URZ ;  /* 0x00000007060472a5 */ /* 0x004fc6000f8e003f */
[----:B------:R-:W-:Y:S02]  /*0a90*/  ULDC UR6, c[0x0][0x14] ;  /* 0x0000050000067ab9 */ /* 0x000fe40000000800 */
[----:B------:R-:W-:Y:S02]  /*0aa0*/  UIMAD.WIDE.U32 UR40, UR4, UR6, URZ ;  /* 0x00000006042872a5 */ /* 0x000fe4000f8e003f */
[----:B------:R-:W-:-:S04]  /*0ab0*/  UIMAD UR39, UR5, UR6, URZ ;  /* 0x00000006052772a4 */ /* 0x000fc8000f8e023f */
[----:B------:R-:W-:Y:S01]  /*0ac0*/  UIADD3 UR39, UR41, UR39, URZ ;  /* 0x0000002729277290 */ /* 0x000fe2000fffe03f */
[----:B-1----:R-:W-:Y:S06]  /*0ad0*/  BAR.SYNC.DEFER_BLOCKING 0x0 ;  /* 0x0000000000007b1d */ /* 0x002fec0000010000 */
[----:B------:R-:W-:Y:S05]  /*0ae0*/  @!P4 BRA `(.L_x_8) ;  /* 0x00000064009cc947 */ /* 0x000fea0003800000 */
[----:B------:R-:W-:-:S13]  /*0af0*/  ISETP.GT.U32.AND P0, PT, R11, 0x1, PT ;  /* 0x000000010b00780c */ /* 0x000fda0003f04070 */
[----:B------:R-:W-:Y:S05]  /*0b00*/  @P0 BRA `(.L_x_9) ;  /* 0x0000009400100947 */ /* 0x000fea0003800000 */
[----:B------:R-:W-:Y:S01]  /*0b10*/  ULDC.64 UR4, c[0x0][0x8f8] ;  /* 0x00023e0000047ab9 */ /* 0x000fe20000000a00 */
[----:B------:R-:W-:Y:S01]  /*0b20*/  UMOV UR47, 0xffffffff ;  /* 0xffffffff002f7882 */ /* 0x000fe20000000000 */
[----:B------:R-:W-:Y:S01]  /*0b30*/  ISETP.GE.U32.AND P0, PT, R16, UR4, PT ;  /* 0x0000000410007c0c */ /* 0x000fe2000bf06070 */
[----:B------:R-:W-:Y:S01]  /*0b40*/  IMAD.MOV.U32 R154, RZ, RZ, -0x1 ;  /* 0xffffffffff9a7424 */ /* 0x000fe200078e00ff */
[----:B------:R-:W-:Y:S01]  /*0b50*/  PRMT R152, RZ, 0x7610, R152 ;  /* 0x00007610ff987816 */ /* 0x000fe20000000098 */
[----:B------:R-:W-:Y:S01]  /*0b60*/  IMAD.MOV.U32 R153, RZ, RZ, -0x1 ;  /* 0xffffffffff997424 */ /* 0x000fe200078e00ff */
[----:B------:R-:W-:Y:S02]  /*0b70*/  ISETP.GE.U32.AND.EX P0, PT, R17, UR5, PT, P0 ;  /* 0x0000000511007c0c */ /* 0x000fe4000bf06100 */
[----:B------:R-:W-:-:S11]  /*0b80*/  PRMT R0, RZ, 0x7610, R0 ;  /* 0x00007610ff007816 */ /* 0x000fd60000000000 */
[----:B------:R-:W-:Y:S05]  /*0b90*/  @P0 BRA `(.L_x_10) ;  /* 0x0000000400580947 */ /* 0x000fea0003800000 */
[----:B------:R-:W1:Y:S01]  /*0ba0*/  LDC.64 R14, c[0x0][0x8d0] ;  /* 0x00023400ff0e7b82 */ /* 0x000e620000000a00 */
[----:B------:R-:W-:Y:S01]  /*0bb0*/  MOV R4, R16 ;  /* 0x0000001000047202 */ /* 0x000fe20000000f00 */
[----:B------:R-:W-:-:S06]  /*0bc0*/  IMAD.MOV.U32 R5, RZ, RZ, R17 ;  /* 0x000000ffff057224 */ /* 0x000fcc00078e0011 */
[----:B------:R-:W2:Y:S08]  /*0bd0*/  LDC R0, c[0x0][0x8d8] ;  /* 0x00023600ff007b82 */ /* 0x000eb00000000800 */
[----:B------:R-:W3:Y:S01]  /*0be0*/  LDC.64 R20, c[0x0][0x8c8] ;  /* 0x00023200ff147b82 */ /* 0x000ee20000000a00 */
[----:B-1----:R-:W-:-:S04]  /*0bf0*/  ISETP.NE.U32.AND P0, PT, R14, RZ, PT ;  /* 0x000000ff0e00720c */ /* 0x002fc80003f05070 */
[----:B------:R-:W-:-:S13]  /*0c00*/  ISETP.NE.AND.EX P0, PT, R15, RZ, PT, P0 ;  /* 0x000000ff0f00720c */ /* 0x000fda0003f05300 */
[----:B--23--:R-:W-:Y:S05]  /*0c10*/  @!P0 BRA `(.L_x_11) ;  /* 0x0000000000288947 */ /* 0x00cfea0003800000 */
[----:B------:R-:W1:Y:S02]  /*0c20*/  LDC R3, c[0x0][0x8dc] ;  /* 0x00023700ff037b82 */ /* 0x000e640000000800 */
[----:B-1----:R-:W-:-:S05]  /*0c30*/  IADD3 R3, P0, R16, R3, RZ ;  /* 0x0000000310037210 */ /* 0x002fca0007f1e0ff */
[----:B------:R-:W-:-:S04]  /*0c40*/  IMAD.X R11, RZ, RZ, R17, P0 ;  /* 0x000000ffff0b7224 */ /* 0x000fc800000e0611 */
[----:B------:R-:W-:-:S04]  /*0c50*/  IMAD.WIDE.U32 R4, R11, R14, RZ ;  /* 0x0000000e0b047225 */ /* 0x000fc800078e00ff */
[----:B------:R-:W-:-:S04]  /*0c60*/  IMAD.WIDE.U32 R6, P0, R3, R15, R4 ;  /* 0x0000000f03067225 */ /* 0x000fc80007800004 */
[----:B------:R-:W-:Y:S01]  /*0c70*/  IMAD.WIDE.U32 R4, R3, R14, RZ ;  /* 0x0000000e03047225 */ /* 0x000fe200078e00ff */
[----:B------:R-:W-:-:S03]  /*0c80*/  IADD3.X R13, RZ, RZ, RZ, P0, !PT ;  /* 0x000000ffff0d7210 */ /* 0x000fc600007fe4ff */
[----:B------:R-:W-:Y:S01]  /*0c90*/  IMAD.MOV.U32 R12, RZ, RZ, R7 ;  /* 0x000000ffff0c7224 */ /* 0x000fe200078e0007 */
[----:B------:R-:W-:-:S05]  /*0ca0*/  IADD3 RZ, P0, R5, R6, RZ ;  /* 0x0000000605ff7210 */ /* 0x000fca0007f1e0ff */
[----:B------:R-:W-:-:S08]  /*0cb0*/  IMAD.WIDE.U32.X R4, R11, R15, R12, P0 ;  /* 0x0000000f0b047225 */ /* 0x000fd000000e040c */
.L_x_11:
[-CC-:B------:R-:W-:Y:S01]  /*0cc0*/  SHF.R.U64 R27, R4, R0.reuse, R5.reuse ;  /* 0x00000000041b7219 */ /* 0x180fe20000001205 */
[----:B------:R-:W1:Y:S01]  /*0cd0*/  LDC.64 R24, c[0x0][0x8e8] ;  /* 0x00023a00ff187b82 */ /* 0x000e620000000a00 */
[----:B------:R-:W-:Y:S01]  /*0ce0*/  SHF.R.U32.HI R0, RZ, R0, R5 ;  /* 0x00000000ff007219 */ /* 0x000fe20000011605 */
[----:B------:R-:W-:Y:S01]  /*0cf0*/  ULDC UR4, c[0x0][0x150] ;  /* 0x0000540000047ab9 */ /* 0x000fe20000000800 */
[----:B------:R-:W-:-:S05]  /*0d00*/  IADD3 R3, P0, RZ, -R27, RZ ;  /* 0x8000001bff037210 */ /* 0x000fca0007f1e0ff */
[----:B------:R-:W-:Y:S01]  /*0d10*/  IMAD.X R5, RZ, RZ, ~R0, P0 ;  /* 0x000000ffff057224 */ /* 0x000fe200000e0e00 */
[----:B------:R-:W2:Y:S03]  /*0d20*/  LDC R6, c[0x0][0x8c0] ;  /* 0x00023000ff067b82 */ /* 0x000ea60000000800 */
[-C--:B------:R-:W-:Y:S02]  /*0d30*/  IMAD R0, R5, R20.reuse, RZ ;  /* 0x0000001405007224 */ /* 0x080fe400078e02ff */
[----:B------:R-:W-:-:S03]  /*0d40*/  IMAD.WIDE.U32 R4, R3, R20, R16 ;  /* 0x0000001403047225 */ /* 0x000fc600078e0010 */
[----:B------:R-:W3:Y:S01]  /*0d50*/  LDC R14, c[0x0][0x8b0] ;  /* 0x00022c00ff0e7b82 */ /* 0x000ee20000000800 */
[----:B------:R-:W-:Y:S01]  /*0d60*/  IMAD R3, R3, R21, R0 ;  /* 0x0000001503037224 */ /* 0x000fe200078e0200 */
[----:B------:R-:W-:-:S04]  /*0d70*/  I2FP.F32.U32 R0, R8 ;  /* 0x0000000800007245 */ /* 0x000fc80000201000 */
[----:B------:R-:W-:Y:S01]  /*0d80*/  IADD3 R5, R5, R3, RZ ;  /* 0x0000000305057210 */ /* 0x000fe20007ffe0ff */
[----:B------:R-:W-:Y:S01]  /*0d90*/  FMUL R0, R0, UR4 ;  /* 0x0000000400007c20 */ /* 0x000fe20008400000 */
[----:B------:R-:W4:Y:S01]  /*0da0*/  LDC R3, c[0x0][0x144] ;  /* 0x00005100ff037b82 */ /* 0x000f220000000800 */
[----:B-1----:R-:W-:Y:S01]  /*0db0*/  ISETP.NE.U32.AND P0, PT, R24, RZ, PT ;  /* 0x000000ff1800720c */ /* 0x002fe20003f05070 */
[----:B------:R-:W-:-:S03]  /*0dc0*/  ULDC UR4, c[0x0][0x154] ;  /* 0x0000550000047ab9 */ /* 0x000fc60000000800 */
[----:B------:R-:W1:Y:S01]  /*0dd0*/  F2I.U32.TRUNC.NTZ R0, R0 ;  /* 0x0000000000007305 */ /* 0x000e62000020f000 */
[----:B------:R-:W-:Y:S02]  /*0de0*/  ISETP.NE.AND.EX P0, PT, R25, RZ, PT, P0 ;  /* 0x000000ff1900720c */ /* 0x000fe40003f05300 */
[----:B------:R-:W4:Y:S01]  /*0df0*/  LDC R13, c[0x0][0x148] ;  /* 0x00005200ff0d7b82 */ /* 0x000f220000000800 */
[-CC-:B--2---:R-:W-:Y:S02]  /*0e00*/  SHF.R.U64 R12, R4, R6.reuse, R5.reuse ;  /* 0x00000006040c7219 */ /* 0x184fe40000001205 */
[----:B------:R-:W-:Y:S01]  /*0e10*/  SHF.R.U32.HI R5, RZ, R6, R5 ;  /* 0x00000006ff057219 */ /* 0x000fe20000011605 */
[----:B------:R-:W-:Y:S01]  /*0e20*/  IMAD.MOV.U32 R6, RZ, RZ, -0x1 ;  /* 0xffffffffff067424 */ /* 0x000fe200078e00ff */
[----:B------:R-:W-:-:S03]  /*0e30*/  I2FP.F32.U32 R4, R10 ;  /* 0x0000000a00047245 */ /* 0x000fc60000201000 */
[----:B------:R-:W2:Y:S01]  /*0e40*/  LDC R20, c[0x0][0x8a8] ;  /* 0x00022a00ff147b82 */ /* 0x000ea20000000800 */
[-CC-:B---3--:R-:W-:Y:S01]  /*0e50*/  SHF.R.U64 R28, R12, R14.reuse, R5.reuse ;  /* 0x0000000e0c1c7219 */ /* 0x188fe20000001205 */
[----:B------:R-:W-:Y:S01]  /*0e60*/  FMUL R4, R4, UR4 ;  /* 0x0000000404047c20 */ /* 0x000fe20008400000 */
[----:B------:R-:W-:Y:S01]  /*0e70*/  SHF.R.U32.HI R5, RZ, R14, R5 ;  /* 0x0000000eff057219 */ /* 0x000fe20000011605 */
[----:B-1----:R-:W-:Y:S01]  /*0e80*/  IMAD.MOV R0, RZ, RZ, -R0 ;  /* 0x000000ffff007224 */ /* 0x002fe200078e0a00 */
[----:B------:R-:W-:Y:S01]  /*0e90*/  ULDC UR4, c[0x0][0x900] ;  /* 0x0002400000047ab9 */ /* 0x000fe20000000800 */
[----:B------:R1:W3:Y:S01]  /*0ea0*/  F2I.U32.TRUNC.NTZ R11, R4 ;  /* 0x00000004000b7305 */ /* 0x0002e2000020f000 */
[--C-:B------:R-:W-:Y:S01]  /*0eb0*/  SHF.R.U64 R14, R28, UR4, R5.reuse ;  /* 0x000000041c0e7c19 */ /* 0x100fe20008001205 */
[----:B------:R-:W2:Y:S01]  /*0ec0*/  LDC R21, c[0x0][0x8f0] ;  /* 0x00023c00ff157b82 */ /* 0x000ea20000000800 */
[----:B----4-:R-:W-:Y:S01]  /*0ed0*/  IMAD R0, R3, R0, R8 ;  /* 0x0000000003007224 */ /* 0x010fe200078e0208 */
[----:B------:R-:W-:-:S02]  /*0ee0*/  SHF.R.U32.HI R5, RZ, UR4, R5 ;  /* 0x00000004ff057c19 */ /* 0x000fc40008011605 */
[----:B------:R-:W-:Y:S02]  /*0ef0*/  SHF.L.U32 R3, R6, UR4, RZ ;  /* 0x0000000406037c19 */ /* 0x000fe400080006ff */
[----:B-1----:R-:W-:Y:S02]  /*0f00*/  MOV R4, R14 ;  /* 0x0000000e00047202 */ /* 0x002fe40000000f00 */
[----:B------:R-:W1:Y:S08]  /*0f10*/  LDC R23, c[0x0][0x8e0] ;  /* 0x00023800ff177b82 */ /* 0x000e700000000800 */
[----:B------:R-:W4:Y:S01]  /*0f20*/  LDC R26, c[0x0][0x8b8] ;  /* 0x00022e00ff1a7b82 */ /* 0x000f220000000800 */
[----:B---3--:R-:W-:Y:S05]  /*0f30*/  @!P0 BRA `(.L_x_12) ;  /* 0x0000000000288947 */ /* 0x008fea0003800000 */
[----:B------:R-:W3:Y:S02]  /*0f40*/  LDC R9, c[0x0][0x8f4] ;  /* 0x00023d00ff097b82 */ /* 0x000ee40000000800 */
[----:B---3--:R-:W-:-:S05]  /*0f50*/  IADD3 R9, P0, R14, R9, RZ ;  /* 0x000000090e097210 */ /* 0x008fca0007f1e0ff */
[----:B------:R-:W-:-:S04]  /*0f60*/  IMAD.X R15, RZ, RZ, R5, P0 ;  /* 0x000000ffff0f7224 */ /* 0x000fc800000e0605 */
[----:B------:R-:W-:-:S04]  /*0f70*/  IMAD.WIDE.U32 R4, R15, R24, RZ ;  /* 0x000000180f047225 */ /* 0x000fc800078e00ff */
[----:B------:R-:W-:-:S04]  /*0f80*/  IMAD.WIDE.U32 R6, P0, R9, R25, R4 ;  /* 0x0000001909067225 */ /* 0x000fc80007800004 */
[----:B------:R-:W-:Y:S01]  /*0f90*/  IMAD.WIDE.U32 R4, R9, R24, RZ ;  /* 0x0000001809047225 */ /* 0x000fe200078e00ff */
[----:B------:R-:W-:-:S03]  /*0fa0*/  MOV R8, R7 ;  /* 0x0000000700087202 */ /* 0x000fc60000000f00 */
[----:B------:R-:W-:Y:S01]  /*0fb0*/  IMAD.X R9, RZ, RZ, RZ, P0 ;  /* 0x000000ffff097224 */ /* 0x000fe200000e06ff */
[----:B------:R-:W-:-:S05]  /*0fc0*/  IADD3 RZ, P0, R5, R6, RZ ;  /* 0x0000000605ff7210 */ /* 0x000fca0007f1e0ff */
[----:B------:R-:W-:-:S08]  /*0fd0*/  IMAD.WIDE.U32.X R4, R15, R25, R8, P0 ;  /* 0x000000190f047225 */ /* 0x000fd000000e0408 */
.L_x_12:
[----:B------:R-:W-:Y:S01]  /*0fe0*/  LOP3.LUT R3, RZ, R3, RZ, 0x33, !PT ;  /* 0x00000003ff037212 */ /* 0x000fe200078e33ff */
[----:B------:R-:W-:Y:S01]  /*0ff0*/  USHF.L.U32 UR4, UR38, UR4, URZ ;  /* 0x0000000426047299 */ /* 0x000fe2000800063f */
[----:B--2---:R-:W-:Y:S01]  /*1000*/  SHF.R.U64 R4, R4, R21, R5 ;  /* 0x0000001504047219 */ /* 0x004fe20000001205 */
[----:B------:R-:W-:Y:S01]  /*1010*/  VIADD R5, R20, 0xffffffff ;  /* 0xffffffff14057836 */ /* 0x000fe20000000000 */
[----:B------:R-:W-:Y:S01]  /*1020*/  LOP3.LUT R3, R28, R3, RZ, 0xc0, !PT ;  /* 0x000000031c037212 */ /* 0x000fe200078ec0ff */
[----:B------:R-:W-:Y:S01]  /*1030*/  IMAD.MOV R11, RZ, RZ, -R11 ;  /* 0x000000ffff0b7224 */ /* 0x000fe200078e0a0b */
[----:B------:R-:W-:Y:S02]  /*1040*/  IADD3 R6, -R4, RZ, RZ ;  /* 0x000000ff04067210 */ /* 0x000fe40007ffe1ff */
[----:B------:R-:W-:Y:S01]  /*1050*/  LOP3.LUT R5, R12, R5, RZ, 0xc0, !PT ;  /* 0x000000050c057212 */ /* 0x000fe200078ec0ff */
[----:B------:R-:W-:Y:S01]  /*1060*/  IMAD R7, R4, UR4, R3 ;  /* 0x0000000404077c24 */ /* 0x000fe2000f8e0203 */
[----:B------:R-:W-:Y:S01]  /*1070*/  R2UR UR47, R27 ;  /* 0x000000001b2f72ca */ /* 0x000fe200000e0000 */
[----:B------:R-:W-:-:S02]  /*1080*/  @P6 IMAD R0, R13, R11, R10 ;  /* 0x0000000b0d006224 */ /* 0x000fc400078e020a */
[----:B-1----:R-:W-:Y:S02]  /*1090*/  IMAD R3, R6, R23, R14 ;  /* 0x0000001706037224 */ /* 0x002fe400078e020e */
[----:B----4-:R-:W-:Y:S02]  /*10a0*/  IMAD R0, R7, R26, R0 ;  /* 0x0000001a07007224 */ /* 0x010fe400078e0200 */
[----:B------:R-:W-:Y:S02]  /*10b0*/  IMAD R3, R3, R20, R5 ;  /* 0x0000001403037224 */ /* 0x000fe400078e0205 */
[----:B------:R-:W-:-:S03]  /*10c0*/  IMAD.MOV.U32 R4, RZ, RZ, 0x1 ;  /* 0x00000001ff047424 */ /* 0x000fc600078e00ff */
[----:B------:R-:W-:Y:S02]  /*10d0*/  SEL R153, R3, R0, !P6 ;  /* 0x0000000003997207 */ /* 0x000fe40007000000 */
[----:B------:R-:W-:Y:S02]  /*10e0*/  SEL R154, R0, R3, !P6 ;  /* 0x00000003009a7207 */ /* 0x000fe40007000000 */
[----:B------:R-:W-:-:S07]  /*10f0*/  PRMT R0, R4, 0x7610, R0 ;  /* 0x0000761004007816 */ /* 0x000fce0000000000 */
.L_x_10:
[----:B------:R-:W-:-:S08]  /*1100*/  NOP ;  /* 0x0000000000007918 */ /* 0x000fd00000000000 */
[----:B------:R-:W1:Y:S02]  /*1110*/  USETMAXREG.TRY_ALLOC.CTAPOOL UP0, 0xe8 ;  /* 0x000000e8000079c8 */ /* 0x000e640008000600 */
[----:B-1----:R-:W-:-:S13]  /*1120*/  PLOP3.LUT P0, PT, PT, PT, UP0, 0x80, 0x0 ;  /* 0x000000000000781c */ /* 0x002fda0003f0f008 */
[----:B------:R-:W-:Y:S05]  /*1130*/  @!P0 BRA `(.L_x_10) ;  /* 0xfffffffc00f08947 */ /* 0x000fea000383ffff */
[----:B------:R-:W-:Y:S02]  /*1140*/  ULDC.64 UR4, c[0x0][0x590] ;  /* 0x0001640000047ab9 */ /* 0x000fe40000000a00 */
[----:B------:R-:W-:Y:S01]  /*1150*/  IMAD.U32 R165, RZ, RZ, UR4 ;  /* 0x00000004ffa57e24 */ /* 0x000fe2000f8e00ff */
[----:B------:R-:W-:-:S04]  /*1160*/  MOV R166, UR5 ;  /* 0x0000000500a67c02 */ /* 0x000fc80008000f00 */
[----:B------:R-:W-:-:S04]  /*1170*/  ISETP.NE.U32.AND P0, PT, R165, RZ, PT ;  /* 0x000000ffa500720c */ /* 0x000fc80003f05070 */
[----:B------:R-:W-:-:S13]  /*1180*/  ISETP.NE.AND.EX P0, PT, R166, RZ, PT, P0 ;  /* 0x000000ffa600720c */ /* 0x000fda0003f05300 */
[----:B------:R-:W-:Y:S05]  /*1190*/  @P0 BRA `(.L_x_13) ;  /* 0x00000000002c0947 */ /* 0x000fea0003800000 */
[----:B------:R-:W-:Y:S02]  /*11a0*/  ULDC.64 UR4, c[0x0][0x588] ;  /* 0x0001620000047ab9 */ /* 0x000fe40000000a00 */
[----:B------:R-:W-:-:S04]  /*11b0*/  ISETP.NE.U32.AND P0, PT, RZ, UR4, PT ;  /* 0x00000004ff007c0c */ /* 0x000fc8000bf05070 */
[----:B------:R-:W-:-:S13]  /*11c0*/  ISETP.NE.AND.EX P0, PT, RZ, UR5, PT, P0 ;  /* 0x00000005ff007c0c */ /* 0x000fda000bf05300 */
[----:B------:R-:W-:Y:S05]  /*11d0*/  @!P0 BRA `(.L_x_14) ;  /* 0x0000000000108947 */ /* 0x000fea0003800000 */
[----:B------:R-:W1:Y:S02]  /*11e0*/  LDC.64 R162, c[0x0][0x588] ;  /* 0x00016200ffa27b82 */ /* 0x000e640000000a00 */
[----:B-1----:R1:W5:Y:S01]  /*11f0*/  LDG.E R162, desc[UR42][R162.64] ;  /* 0x0000002aa2a27981 */ /* 0x002362000c1e1900 */
[----:B------:R-:W-:Y:S01]  /*1200*/  IMAD.MOV.U32 R152, RZ, RZ, 0x1 ;  /* 0x00000001ff987424 */ /* 0x000fe200078e00ff */
[----:B------:R-:W-:Y:S06]  /*1210*/  BRA `(.L_x_13) ;  /* 0x00000000000c7947 */ /* 0x000fec0003800000 */
.L_x_14:
[----:B------:R-:W-:Y:S01]  /*1220*/  ULDC UR4, c[0x0][0x580] ;  /* 0x0001600000047ab9 */ /* 0x000fe20000000800 */
[----:B------:R-:W-:Y:S01]  /*1230*/  IMAD.MOV.U32 R152, RZ, RZ, 0x1 ;  /* 0x00000001ff987424 */ /* 0x000fe200078e00ff */
[----:B------:R-:W-:-:S07]  /*1240*/  MOV R162, UR4 ;  /* 0x0000000400a27c02 */ /* 0x000fce0008000f00 */
.L_x_13:
[----:B------:R-:W-:Y:S02]  /*1250*/  ULDC.64 UR4, c[0x0][0x5b0] ;  /* 0x00016c0000047ab9 */ /* 0x000fe40000000a00 */
[----:B------:R-:W-:-:S04]  /*1260*/  ISETP.NE.U32.AND P0, PT, RZ, UR4, PT ;  /* 0x00000004ff007c0c */ /* 0x000fc8000bf05070 */
[----:B------:R-:W-:-:S13]  /*1270*/  ISETP.NE.AND.EX P0, PT, RZ, UR5, PT, P0 ;  /* 0x00000005ff007c0c */ /* 0x000fda000bf05300 */
[----:B------:R-:W-:Y:S05]  /*1280*/  @P0 BRA `(.L_x_15) ;  /* 0x0000000000240947 */ /* 0x000fea0003800000 */
[----:B------:R-:W-:Y:S02]  /*1290*/  ULDC.64 UR4, c[0x0][0x5a8] ;  /* 0x00016a0000047ab9 */ /* 0x000fe40000000a00 */
[----:B------:R-:W-:-:S04]  /*12a0*/  ISETP.NE.U32.AND P0, PT, RZ, UR4, PT ;  /* 0x00000004ff007c0c */ /* 0x000fc8000bf05070 */
[----:B------:R-:W-:-:S13]  /*12b0*/  ISETP.NE.AND.EX P0, PT, RZ, UR5, PT, P0 ;  /* 0x00000005ff007c0c */ /* 0x000fda000bf05300 */
[----:B------:R-:W-:Y:S05]  /*12c0*/  @!P0 BRA `(.L_x_16) ;  /* 0x00000000000c8947 */ /* 0x000fea0003800000 */
[----:B------:R-:W2:Y:S02]  /*12d0*/  LDC.64 R160, c[0x0][0x5a8] ;  /* 0x00016a00ffa07b82 */ /* 0x000ea40000000a00 */
[----:B--2---:R2:W5:Y:S01]  /*12e0*/  LDG.E R160, desc[UR42][R160.64] ;  /* 0x0000002aa0a07981 */ /* 0x004562000c1e1900 */
[----:B------:R-:W-:Y:S05]  /*12f0*/  BRA `(.L_x_15) ;  /* 0x0000000000087947 */ /* 0x000fea0003800000 */
.L_x_16:
[----:B------:R-:W-:Y:S02]  /*1300*/  ULDC UR4, c[0x0][0x5a0] ;  /* 0x0001680000047ab9 */ /* 0x000fe40000000800 */
[----:B------:R-:W-:-:S07]  /*1310*/  IMAD.U32 R160, RZ, RZ, UR4 ;  /* 0x00000004ffa07e24 */ /* 0x000fce000f8e00ff */
.L_x_15:
[----:B------:R-:W-:Y:S01]  /*1320*/  LOP3.LUT P1, RZ, R0, 0xff, RZ, 0xc0, !PT ;  /* 0x000000ff00ff7812 */ /* 0x000fe2000782c0ff */
[----:B------:R-:W-:Y:S01]  /*1330*/  UMOV UR36, URZ ;  /* 0x0000003f00247c82 */ /* 0x000fe20008000000 */
[----:B------:R-:W-:-:S11]  /*1340*/  PLOP3.LUT P0, PT, PT, PT, PT, 0x80, 0x0 ;  /* 0x000000000000781c */ /* 0x000fd60003f0f070 */
[----:B------:R-:W-:Y:S05]  /*1350*/  @!P1 BRA `(.L_x_17) ;  /* 0x0000005800e49947 */ /* 0x000fea0003800000 */
[----:B------:R-:W-:Y:S01]  /*1360*/  ULDC UR4, c[0x0][0x28c] ;  /* 0x0000a30000047ab9 */ /* 0x000fe20000000800 */
[----:B------:R-:W-:Y:S01]  /*1370*/  IMAD.MOV.U32 R155, RZ, RZ, 0x10 ;  /* 0x00000010ff9b7424 */ /* 0x000fe200078e00ff */
[----:B------:R-:W-:Y:S01]  /*1380*/  UIADD3 UR4, UR4, 0x3f, URZ ;  /* 0x0000003f04047890 */ /* 0x000fe2000fffe03f */
[----:B------:R-:W-:Y:S01]  /*1390*/  LOP3.LUT P0, RZ, R18, 0x4, RZ, 0xc0, !PT ;  /* 0x0000000412ff7812 */ /* 0x000fe2000780c0ff */
[----:B-----5:R-:W-:Y:S01]  /*13a0*/  IMAD.MOV.U32 R156, RZ, RZ, R162 ;  /* 0x000000ffff9c7224 */ /* 0x020fe200078e00a2 */
[----:B------:R-:W-:Y:S01]  /*13b0*/  LOP3.LUT R164, R22, 0x1, RZ, 0xfc, !PT ;  /* 0x0000000116a47812 */ /* 0x000fe200078efcff */
[----:B------:R-:W-:Y:S01]  /*13c0*/  USHF.R.S32.HI UR5, URZ, 0x1f, UR4 ;  /* 0x0000001f3f057899 */ /* 0x000fe20008011404 */
[----:B-1----:R-:W-:Y:S01]  /*13d0*/  LOP3.LUT R163, R19, 0x1, RZ, 0xfc, !PT ;  /* 0x0000000113a37812 */ /* 0x002fe200078efcff */
[----:B------:R-:W-:Y:S01]  /*13e0*/  ULDC.64 UR54, c[0x0][0x198] ;  /* 0x0000660000367ab9 */ /* 0x000fe20000000a00 */
[C---:B------:R-:W-:Y:S01]  /*13f0*/  PRMT R158, R152.reuse, 0x7610, R158 ;  /* 0x00007610989e7816 */ /* 0x040fe2000000009e */
[----:B------:R-:W-:Y:S01]  /*1400*/  ULEA.HI UR5, UR5, UR4, URZ, 0x6 ;  /* 0x0000000405057291 */ /* 0x000fe2000f8f303f */
[----:B------:R-:W-:Y:S01]  /*1410*/  MOV R159, R162 ;  /* 0x000000a2009f7202 */ /* 0x000fe20000000f00 */
[----:B------:R-:W-:Y:S01]  /*1420*/  UMOV UR48, URZ ;  /* 0x0000003f00307c82 */ /* 0x000fe20008000000 */
[----:B------:R-:W-:Y:S01]  /*1430*/  PRMT R157, R152, 0x7610, R157 ;  /* 0x00007610989d7816 */ /* 0x000fe2000000009d */
[----:B------:R-:W-:Y:S01]  /*1440*/  UMOV UR49, URZ ;  /* 0x0000003f00317c82 */ /* 0x000fe20008000000 */
[----:B------:R-:W-:Y:S01]  /*1450*/  SEL R155, R155, 0xfffffff0, !P0 ;  /* 0xfffffff09b9b7807 */ /* 0x000fe20004000000 */
[----:B------:R-:W-:Y:S01]  /*1460*/  USHF.R.S32.HI UR51, URZ, 0x6, UR5 ;  /* 0x000000063f337899 */ /* 0x000fe20008011405 */
[----:B------:R-:W-:Y:S01]  /*1470*/  UMOV UR50, URZ ;  /* 0x0000003f00327c82 */ /* 0x000fe20008000000 */
[----:B------:R-:W-:-:S10]  /*1480*/  UMOV UR36, URZ ;  /* 0x0000003f00247c82 */ /* 0x000fd40008000000 */
.L_x_130:
[----:B------:R-:W-:Y:S01]  /*1490*/  LOP3.LUT R0, R18, 0x80, RZ, 0xc0, !PT ;  /* 0x0000008012007812 */ /* 0x000fe200078ec0ff */
[----:B------:R-:W1:Y:S01]  /*14a0*/  S2UR UR52, SR_CgaCtaId ;  /* 0x00000000003479c3 */ /* 0x000e620000008800 */
[----:B------:R-:W-:Y:S02]  /*14b0*/  UMOV UR53, 0x400 ;  /* 0x0000040000357882 */ /* 0x000fe40000000000 */
[----:B------:R-:W-:-:S06]  /*14c0*/  SHF.R.U32.HI R0, RZ, 0x7, R0 ;  /* 0x00000007ff007819 */ /* 0x000fcc0000011600 */
[----:B------:R-:W3:Y:S01]  /*14d0*/  SHFL.IDX PT, R0, R0, RZ, 0x1f ;  /* 0x00001fff00007589 */ /* 0x000ee200000e0000 */
[----:B-1----:R-:W-:Y:S01]  /*14e0*/  ULEA UR53, UR52, UR53, 0x18 ;  /* 0x0000003534357291 */ /* 0x002fe2000f8ec03f */
[----:B---3--:R-:W-:-:S13]  /*14f0*/  R2UR UR4, R0 ;  /* 0x00000000000472ca */ /* 0x008fda00000e0000 */
[----:B------:R-:W-:-:S04]  /*1500*/  ULEA.HI UR5, UR4, UR4, URZ, 0x1 ;  /* 0x0000000404057291 */ /* 0x000fc8000f8f083f */
[----:B------:R-:W-:-:S04]  /*1510*/  ULOP3.LUT UR5, UR5, 0x7fffe, URZ, 0xc0, !UPT ;  /* 0x0007fffe05057892 */ /* 0x000fc8000f8ec03f */
[----:B------:R-:W-:-:S03]  /*1520*/  UIADD3 UR5, UR4, -UR5, URZ ;  /* 0x8000000504057290 */ /* 0x000fc6000fffe03f */
[----:B------:R-:W-:Y:S01]  /*1530*/  ULDC UR4, c[0x0][0x28c] ;  /* 0x0000a30000047ab9 */ /* 0x000fe20000000800 */
[----:B------:R-:W-:Y:S01]  /*1540*/  ULEA UR5, UR5, UR53, 0xd ;  /* 0x0000003505057291 */ /* 0x000fe2000f8e683f */
[----:B------:R-:W-:-:S03]  /*1550*/  ISETP.LT.AND P0, PT, RZ, UR4, PT ;  /* 0x00000004ff007c0c */ /* 0x000fc6000bf01270 */
[----:B------:R-:W-:-:S04]  /*1560*/  UIADD3 UR5, UR5, 0x8400, URZ ;  /* 0x0000840005057890 */ /* 0x000fc8000fffe03f */
[----:B------:R-:W-:-:S04]  /*1570*/  USHF.R.U32.HI UR5, URZ, 0x4, UR5 ;  /* 0x000000043f057899 */ /* 0x000fc80008011605 */
[----:B------:R-:W-:Y:S02]  /*1580*/  ULOP3.LUT UR44, UR5, 0x3fff, URZ, 0xc0, !UPT ;  /* 0x00003fff052c7892 */ /* 0x000fe4000f8ec03f */
[----:B------:R-:W-:Y:S10]  /*1590*/  @P0 BRA `(.L_x_18) ;  /* 0x0000000000400947 */ /* 0x000ff40003800000 */
[----:B------:R-:W-:Y:S01]  /*15a0*/  MOV R0, 0x0 ;  /* 0x0000000000007802 */ /* 0x000fe20000000f00 */
[----:B------:R-:W-:Y:S01]  /*15b0*/  ULDC.64 UR4, c[0x4][0x70] ;  /* 0x01001c0000047ab9 */ /* 0x000fe20000000a00 */
[----:B------:R-:W-:Y:S01]  /*15c0*/  ULDC.64 UR6, c[0x4][0x8] ;  /* 0x0100020000067ab9 */ /* 0x000fe20000000a00 */
[----:B------:R-:W-:Y:S01]  /*15d0*/  IMAD.U32 R4, RZ, RZ, UR4 ;  /* 0x00000004ff047e24 */ /* 0x000fe2000f8e00ff */
[----:B------:R1:W3:Y:S01]  /*15e0*/  LDC.64 R14, c[0x4][R0] ;  /* 0x01000000000e7b82 */ /* 0x0002e20000000a00 */
[----:B------:R-:W-:Y:S01]  /*15f0*/  MOV R5, UR5 ;  /* 0x0000000500057c02 */ /* 0x000fe20008000f00 */
[----:B------:R-:W-:Y:S01]  /*1600*/  ULDC.64 UR4, c[0x4][0x78] ;  /* 0x01001e0000047ab9 */ /* 0x000fe20000000a00 */
[----:B------:R-:W-:Y:S01]  /*1610*/  MOV R10, UR6 ;  /* 0x00000006000a7c02 */ /* 0x000fe20008000f00 */
[----:B------:R-:W-:Y:S01]  /*1620*/  IMAD.U32 R6, RZ, RZ, UR4 ;  /* 0x00000004ff067e24 */ /* 0x000fe2000f8e00ff */
[----:B------:R-:W-:Y:S01]  /*1630*/  MOV R12, 0x1 ;  /* 0x00000001000c7802 */ /* 0x000fe20000000f00 */
[----:B------:R-:W-:-:S02]  /*1640*/  IMAD.U32 R7, RZ, RZ, UR5 ;  /* 0x00000005ff077e24 */ /* 0x000fc4000f8e00ff */
[----:B------:R-:W-:Y:S02]  /*1650*/  IMAD.U32 R11, RZ, RZ, UR7 ;  /* 0x00000007ff0b7e24 */ /* 0x000fe4000f8e00ff */
[----:B------:R-:W-:Y:S02]  /*1660*/  IMAD.MOV.U32 R8, RZ, RZ, 0x1e1 ;  /* 0x000001e1ff087424 */ /* 0x000fe400078e00ff */
[----:B-1----:R-:W-:-:S07]  /*1670*/  IMAD.MOV.U32 R13, RZ, RZ, RZ ;  /* 0x000000ffff0d7224 */ /* 0x002fce00078e00ff */
[----:B------:R-:W-:-:S07]  /*1680*/  LEPC R20, `(.L_x_18) ;  /* 0x000000001014794e */ /* 0x000fce0000000000 */
[----:B--23--:R-:W-:Y:S05]  /*1690*/  CALL.ABS.NOINC R14 ;  /* 0x000000000e007343 */ /* 0x00cfea0003c00000 */
.L_x_18:
[----:B------:R-:W-:-:S13]  /*16a0*/  ISETP.NE.AND P0, PT, R164, 0x3, PT ;  /* 0x00000003a400780c */ /* 0x000fda0003f05270 */
[----:B------:R-:W-:Y:S05]  /*16b0*/  @!P0 BRA `(.L_x_19) ;  /* 0x0000000000048947 */ /* 0x000fea0003800000 */
[----:B------:R-:W-:Y:S01]  /*16c0*/  BPT.TRAP 0x1 ;  /* 0x000000040000795c */ /* 0x000fe20000300000 */
.L_x_19:
[----:B------:R-:W-:Y:S01]  /*16d0*/  IMAD.U32 R3, RZ, RZ, UR50 ;  /* 0x00000032ff037e24 */ /* 0x000fe2000f8e00ff */
[----:B------:R-:W-:-:S04]  /*16e0*/  MOV R0, UR49 ;  /* 0x0000003100007c02 */ /* 0x000fc80008000f00 */
[----:B------:R-:W-:Y:S02]  /*16f0*/  LEA R3, R3, UR53, 0x3 ;  /* 0x0000003503037c11 */ /* 0x000fe4000f8e18ff */
[----:B------:R-:W-:-:S04]  /*1700*/  SHF.L.U32 R0, R0, 0x1f, RZ ;  /* 0x0000001f00007819 */ /* 0x000fc800000006ff */
[----:B------:R1:W3:Y:S01]  /*1710*/  SYNCS.PHASECHK.TRANS64.TRYWAIT P1, [R3+URZ], R0 ;  /* 0x00000000030075a7 */ /* 0x0002e2000802017f */
[----:B------:R-:W-:Y:S05]  /*1720*/  @!P0 BRA `(.L_x_20) ;  /* 0x0000000000048947 */ /* 0x000fea0003800000 */
[----:B------:R-:W-:Y:S01]  /*1730*/  BPT.TRAP 0x1 ;  /* 0x000000040000795c */ /* 0x000fe20000300000 */
.L_x_20:
[----:B---3--:R-:W-:Y:S05]  /*1740*/  @P1 BRA `(.L_x_21) ;  /* 0x0000000000081947 */ /* 0x008fea0003800000 */
[----:B------:R-:W3:Y:S02]  /*1750*/  SYNCS.PHASECHK.TRANS64.TRYWAIT P1, [R3+URZ], R0 ;  /* 0x00000000030075a7 */ /* 0x000ee4000802017f */
[----:B---3--:R-:W-:Y:S05]  /*1760*/  @!P1 BRA `(.L_x_22) ;  /* 0x0000008800009947 */ /* 0x008fea0003800000 */
.L_x_21:
[----:B------:R-:W-:-:S04]  /*1770*/  UISETP.LT.AND UP0, UPT, UR51, 0x1, UPT ;  /* 0x000000013300788c */ /* 0x000fc8000bf01270 */
[----:B------:R-:W-:-:S06]  /*1780*/  USEL UR4, UR51, 0x1, UP0 ;  /* 0x0000000133047887 */ /* 0x000fcc0008000000 */
[----:B-1-3--:R-:W-:Y:S01]  /*1790*/  IMAD.U32 R0, RZ, RZ, UR4 ;  /* 0x00000004ff007e24 */ /* 0x00afe2000f8e00ff */
[----:B------:R-:W-:Y:S05]  /*17a0*/  WARPSYNC.ALL ;  /* 0x0000000000007948 */ /* 0x000fea0003800000 */
[----:B------:R-:W-:-:S04]  /*17b0*/  IADD3 R0, -R0, UR51, RZ ;  /* 0x0000003300007c10 */ /* 0x000fc8000fffe1ff */
[----:B------:R-:W-:Y:S01]  /*17c0*/  ISETP.GE.AND P1, PT, R0, 0x1, PT ;  /* 0x000000010000780c */ /* 0x000fe20003f26270 */
[----:B------:R-:W-:Y:S01]  /*17d0*/  UIADD3 UR4, UR53, 0x28400, URZ ;  /* 0x0002840035047890 */ /* 0x000fe2000fffe03f */
[----:B------:R-:W-:Y:S01]  /*17e0*/  WARPGROUP.ARRIVE ;  /* 0x00000000000079c5 */ /* 0x000fe20000000000 */
[----:B------:R-:W-:Y:S02]  /*17f0*/  ULOP3.LUT UR8, UR44, 0x10000, URZ, 0xfc, !UPT ;  /* 0x000100002c087892 */ /* 0x000fe4000f8efc3f */
[----:B------:R-:W-:Y:S02]  /*1800*/  USHF.R.U32.HI UR4, URZ, 0x4, UR4 ;  /* 0x000000043f047899 */ /* 0x000fe40008011604 */
[----:B------:R-:W-:Y:S02]  /*1810*/  ULEA UR10, UR50, UR8, 0xb ;  /* 0x00000008320a7291 */ /* 0x000fe4000f8e583f */
[----:B------:R-:W-:Y:S01]  /*1820*/  ULOP3.LUT UR4, UR4, 0x3fff, URZ, 0xc0, !UPT ;  /* 0x00003fff04047892 */ /* 0x000fe2000f8ec03f */
[----:B------:R-:W-:Y:S01]  /*1830*/  UMOV UR5, 0x40000040 ;  /* 0x4000004000057882 */ /* 0x000fe20000000000 */
[----:B------:R-:W-:-:S02]  /*1840*/  UMOV UR7, 0x40000040 ;  /* 0x4000004000077882 */ /* 0x000fc40000000000 */
[----:B------:R-:W-:-:S03]  /*1850*/  ULOP3.LUT UR9, UR4, 0x10000, URZ, 0xfc, !UPT ;  /* 0x0001000004097892 */ /* 0x000fc6000f8efc3f */
[----:B------:R-:W-:Y:S01]  /*1860*/  UMOV UR4, UR10 ;  /* 0x0000000a00047c82 */ /* 0x000fe20008000000 */
[----:B------:R-:W-:-:S07]  /*1870*/  ULEA UR11, UR50, UR9, 0xa ;  /* 0x00000009320b7291 */ /* 0x000fce000f8e503f */
[----:B------:R-:W-:Y:S02]  /*1880*/  UMOV UR6, UR11 ;  /* 0x0000000b00067c82 */ /* 0x000fe40008000000 */
[----:B------:R-:W-:Y:S01]  /*1890*/  HGMMA.64x128x16.F32 R88, gdesc[UR4], RZ, !UPT, gsb0 ;  /* 0x01e00000045879f0 */ /* 0x000fe2000c0008ff */
[----:B------:R-:W-:Y:S01]  /*18a0*/  UIADD3 UR4, UR10, 0x400, URZ ;  /* 0x000004000a047890 */ /* 0x000fe2000fffe03f */
[----:B------:R-:W-:Y:S01]  /*18b0*/  UMOV UR5, 0x40000040 ;  /* 0x4000004000057882 */ /* 0x000fe20000000000 */
[----:B------:R-:W-:Y:S02]  /*18c0*/  WARPGROUP.DEPBAR.LE gsb0, 0x0 ;  /* 0x00008000000079c5 */ /* 0x000fe40000010000 */
[----:B------:R-:W-:-:S07]  /*18d0*/  WARPGROUP.ARRIVE ;  /* 0x00000000000079c5 */ /* 0x000fce0000000000 */
[----:B------:R-:W-:Y:S01]  /*18e0*/  HGMMA.64x128x16.F32 R24, gdesc[UR4], RZ, !UPT, gsb0 ;  /* 0x01e00000041879f0 */ /* 0x000fe2000c0008ff */
[----:B------:R-:W-:Y:S02]  /*18f0*/  UIADD3 UR4, UR10, 0x2, URZ ;  /* 0x000000020a047890 */ /* 0x000fe4000fffe03f */
[----:B------:R-:W-:Y:S01]  /*1900*/  UIADD3 UR6, UR11, 0x2, URZ ;  /* 0x000000020b067890 */ /* 0x000fe2000fffe03f */
[----:B------:R-:W-:Y:S01]  /*1910*/  UMOV UR5, 0x40000040 ;  /* 0x4000004000057882 */ /* 0x000fe20000000000 */
[----:B------:R-:W-:Y:S01]  /*1920*/  UMOV UR7, 0x40000040 ;  /* 0x4000004000077882 */ /* 0x000fe20000000000 */
[----:B------:R-:W-:Y:S02]  /*1930*/  WARPGROUP.DEPBAR.LE gsb0, 0x0 ;  /* 0x00008000000079c5 */ /* 0x000fe40000010000 */
[----:B------:R-:W-:-:S06]  /*1940*/  WARPGROUP.ARRIVE ;  /* 0x00000000000079c5 */ /* 0x000fcc0000000000 */
[----:B------:R-:W-:Y:S01]  /*1950*/  HGMMA.64x128x16.F32 R88, gdesc[UR4], R88, gsb0 ;  /* 0x01e00000045879f0 */ /* 0x000fe20008000858 */
[----:B------:R-:W-:Y:S01]  /*1960*/  UIADD3 UR4, UR10, 0x402, URZ ;  /* 0x000004020a047890 */ /* 0x000fe2000fffe03f */
[----:B------:R-:W-:Y:S01]  /*1970*/  UMOV UR5, 0x40000040 ;  /* 0x4000004000057882 */ /* 0x000fe20000000000 */
[----:B------:R-:W-:Y:S02]  /*1980*/  WARPGROUP.DEPBAR.LE gsb0, 0x0 ;  /* 0x00008000000079c5 */ /* 0x000fe40000010000 */
[----:B------:R-:W-:-:S07]  /*1990*/  WARPGROUP.ARRIVE ;  /* 0x00000000000079c5 */ /* 0x000fce0000000000 */
[----:B------:R-:W-:Y:S01]  /*19a0*/  HGMMA.64x128x16.F32 R24, gdesc[UR4], R24, gsb0 ;  /* 0x01e00000041879f0 */ /* 0x000fe20008000818 */
        /* <DEDUP_REMOVED lines=23> */
[----:B------:R-:W-:Y:S03]  /*1b20*/  HGMMA.64x128x16.F32 R24, gdesc[UR4], R24, gsb0 ;  /* 0x01e00000041879f0 */ /* 0x000fe60008000818 */
[----:B------:R-:W-:Y:S02]  /*1b30*/  WARPGROUP.DEPBAR.LE gsb0, 0x0 ;  /* 0x00008000000079c5 */ /* 0x000fe40000010000 */
[----:B------:R-:W-:Y:S05]  /*1b40*/  @!P1 BRA `(.L_x_23) ;  /* 0x00000004005c9947 */ /* 0x000fea0003800000 */
[----:B------:R-:W-:Y:S02]  /*1b50*/  UIADD3 UR10, UR50, 0x1, URZ ;  /* 0x00000001320a7890 */ /* 0x000fe4000fffe03f */
[----:B------:R-:W-:Y:S02]  /*1b60*/  UMOV UR11, UR50 ;  /* 0x00000032000b7c82 */ /* 0x000fe40008000000 */
[----:B------:R-:W-:-:S04]  /*1b70*/  UISETP.NE.AND UP0, UPT, UR10, 0x4, UPT ;  /* 0x000000040a00788c */ /* 0x000fc8000bf05270 */
[----:B------:R-:W-:Y:S02]  /*1b80*/  USEL UR4, URZ, 0x1, UP0 ;  /* 0x000000013f047887 */ /* 0x000fe40008000000 */
[----:B------:R-:W-:Y:S02]  /*1b90*/  USEL UR10, UR10, URZ, UP0 ;  /* 0x0000003f0a0a7287 */ /* 0x000fe40008000000 */
[----:B------:R-:W-:-:S06]  /*1ba0*/  ULOP3.LUT UR4, UR49, UR4, URZ, 0x3c, !UPT ;  /* 0x0000000431047292 */ /* 0x000fcc000f8e3c3f */
[----:B------:R-:W-:-:S07]  /*1bb0*/  IMAD.U32 R5, RZ, RZ, UR4 ;  /* 0x00000004ff057e24 */ /* 0x000fce000f8e00ff */
.L_x_30:
[----:B-1-3--:R-:W-:Y:S05]  /*1bc0*/  @!P0 BRA `(.L_x_24) ;  /* 0x0000000000048947 */ /* 0x00afea0003800000 */
[----:B------:R-:W-:Y:S01]  /*1bd0*/  BPT.TRAP 0x1 ;  /* 0x000000040000795c */ /* 0x000fe20000300000 */
.L_x_24:
[----:B------:R-:W-:Y:S01]  /*1be0*/  ULEA UR4, UR10, UR53, 0x3 ;  /* 0x000000350a047291 */ /* 0x000fe2000f8e183f */
[----:B------:R-:W-:-:S08]  /*1bf0*/  SHF.L.U32 R3, R5, 0x1f, RZ ;  /* 0x0000001f05037819 */ /* 0x000fd000000006ff */
[----:B------:R1:W3:Y:S01]  /*1c00*/  SYNCS.PHASECHK.TRANS64.TRYWAIT P1, [UR4], R3 ;  /* 0x00000003ff0075a7 */ /* 0x0002e20008020144 */
[----:B------:R-:W-:Y:S05]  /*1c10*/  @!P0 BRA `(.L_x_25) ;  /* 0x0000000000048947 */ /* 0x000fea0003800000 */
[----:B------:R-:W-:Y:S01]  /*1c20*/  BPT.TRAP 0x1 ;  /* 0x000000040000795c */ /* 0x000fe20000300000 */
.L_x_25:
[----:B---3--:R-:W-:Y:S05]  /*1c30*/  @P1 BRA `(.L_x_26) ;  /* 0x0000000000081947 */ /* 0x008fea0003800000 */
[----:B------:R-:W3:Y:S02]  /*1c40*/  SYNCS.PHASECHK.TRANS64.TRYWAIT P1, [UR4], R3 ;  /* 0x00000003ff0075a7 */ /* 0x000ee40008020144 */
[----:B---3--:R-:W-:Y:S05]  /*1c50*/  @!P1 BRA `(.L_x_27) ;  /* 0x0000008000d89947 */ /* 0x008fea0003800000 */
.L_x_26:
[----:B------:R-:W-:Y:S01]  /*1c60*/  ULEA UR12, UR10, UR8, 0xb ;  /* 0x000000080a0c7291 */ /* 0x000fe2000f8e583f */
[----:B------:R-:W-:Y:S01]  /*1c70*/  WARPGROUP.ARRIVE ;  /* 0x00000000000079c5 */ /* 0x000fe20000000000 */
[----:B------:R-:W-:Y:S01]  /*1c80*/  ULEA UR13, UR10, UR9, 0xa ;  /* 0x000000090a0d7291 */ /* 0x000fe2000f8e503f */
[----:B------:R-:W-:Y:S01]  /*1c90*/  UMOV UR5, 0x40000040 ;  /* 0x4000004000057882 */ /* 0x000fe20000000000 */
[----:B------:R-:W-:-:S03]  /*1ca0*/  UMOV UR7, 0x40000040 ;  /* 0x4000004000077882 */ /* 0x000fc60000000000 */
[----:B------:R-:W-:Y:S02]  /*1cb0*/  UMOV UR4, UR12 ;  /* 0x0000000c00047c82 */ /* 0x000fe40008000000 */
[----:B------:R-:W-:Y:S02]  /*1cc0*/  UMOV UR6, UR13 ;  /* 0x0000000d00067c82 */ /* 0x000fe40008000000 */
        /* <DEDUP_REMOVED lines=44> */
[----:B------:R-:W-:Y:S01]  /*1f90*/  BPT.TRAP 0x1 ;  /* 0x000000040000795c */ /* 0x000fe20000300000 */
.L_x_28:
[----:B------:R-:W-:Y:S01]  /*1fa0*/  ULEA UR4, UR11, UR53, 0x3 ;  /* 0x000000350b047291 */ /* 0x000fe2000f8e183f */
[----:B------:R-:W-:-:S03]  /*1fb0*/  ISETP.GT.U32.AND P1, PT, R22, 0x1, PT ;  /* 0x000000011600780c */ /* 0x000fc60003f24070 */
[----:B------:R-:W-:-:S04]  /*1fc0*/  UIADD3 UR4, UR4, 0x20, URZ ;  /* 0x0000002004047890 */ /* 0x000fc8000fffe03f */
[----:B------:R-:W-:-:S09]  /*1fd0*/  UPRMT UR4, URZ, 0x654, UR4 ;  /* 0x000006543f047896 */ /* 0x000fd20008000004 */
[----:B------:R-:W-:Y:S01]  /*1fe0*/  SYNCS.ARRIVE.TRANS64.RED.A1T0 RZ, [UR4], RZ ;  /* 0x000000ffffff79a7 */ /* 0x000fe20008100404 */
[----:B------:R-:W-:Y:S05]  /*1ff0*/  @P1 BRA `(.L_x_29) ;  /* 0x0000000000041947 */ /* 0x000fea0003800000 */
[----:B------:R-:W-:Y:S01]  /*2000*/  BPT.TRAP 0x1 ;  /* 0x000000040000795c */ /* 0x000fe20000300000 */
.L_x_29:
[----:B------:R-:W-:Y:S01]  /*2010*/  UIADD3 UR10, UR10, 0x1, URZ ;  /* 0x000000010a0a7890 */ /* 0x000fe2000fffe03f */
[C---:B------:R-:W-:Y:S01]  /*2020*/  ISETP.GT.AND P1, PT, R0.reuse, 0x1, PT ;  /* 0x000000010000780c */ /* 0x040fe20003f24270 */
[----:B------:R-:W-:Y:S01]  /*2030*/  UIADD3 UR11, UR11, 0x1, URZ ;  /* 0x000000010b0b7890 */ /* 0x000fe2000fffe03f */
[----:B------:R-:W-:Y:S01]  /*2040*/  IADD3 R0, R0, -0x1, RZ ;  /* 0xffffffff00007810 */ /* 0x000fe20007ffe0ff */
[----:B------:R-:W-:Y:S02]  /*2050*/  UISETP.NE.AND UP0, UPT, UR10, 0x4, UPT ;  /* 0x000000040a00788c */ /* 0x000fe4000bf05270 */
[----:B------:R-:W-:Y:S02]  /*2060*/  UISETP.NE.AND UP1, UPT, UR11, 0x4, UPT ;  /* 0x000000040b00788c */ /* 0x000fe4000bf25270 */
[----:B------:R-:W-:Y:S02]  /*2070*/  USEL UR4, URZ, 0x1, UP0 ;  /* 0x000000013f047887 */ /* 0x000fe40008000000 */
[----:B------:R-:W-:-:S02]  /*2080*/  USEL UR10, UR10, URZ, UP0 ;  /* 0x0000003f0a0a7287 */ /* 0x000fc40008000000 */
[----:B------:R-:W-:Y:S02]  /*2090*/  USEL UR11, UR11, URZ, UP1 ;  /* 0x0000003f0b0b7287 */ /* 0x000fe40008800000 */
[----:B------:R-:W-:Y:S01]  /*20a0*/  LOP3.LUT R5, R5, UR4, RZ, 0x3c, !PT ;  /* 0x0000000405057c12 */ /* 0x000fe2000f8e3cff */
[----:B------:R-:W-:Y:S09]  /*20b0*/  @P1 BRA `(.L_x_30) ;  /* 0xfffffff800c01947 */ /* 0x000ff2000383ffff */
.L_x_23:
[----:B------:R-:W4:Y:S02]  /*20c0*/  LDC R0, c[0x0][0x28c] ;  /* 0x0000a300ff007b82 */ /* 0x000f240000000800 */
[----:B----4-:R-:W-:-:S13]  /*20d0*/  ISETP.GE.AND P1, PT, R0, 0x1, PT ;  /* 0x000000010000780c */ /* 0x010fda0003f26270 */
[----:B------:R-:W-:Y:S05]  /*20e0*/  @!P1 BRA `(.L_x_31) ;  /* 0x0000000000349947 */ /* 0x000fea0003800000 */
[----:B------:R-:W-:Y:S05]  /*20f0*/  @!P0 BRA `(.L_x_32) ;  /* 0x0000000000048947 */ /* 0x000fea0003800000 */
[----:B------:R-:W-:Y:S01]  /*2100*/  BPT.TRAP 0x1 ;  /* 0x000000040000795c */ /* 0x000fe20000300000 */
.L_x_32:
[----:B------:R-:W-:Y:S01]  /*2110*/  UISETP.LT.AND UP0, UPT, UR51, 0x1, UPT ;  /* 0x000000013300788c */ /* 0x000fe2000bf01270 */
[----:B------:R-:W-:-:S03]  /*2120*/  ISETP.GT.U32.AND P0, PT, R22, 0x1, PT ;  /* 0x000000011600780c */ /* 0x000fc60003f04070 */
[----:B------:R-:W-:-:S04]  /*2130*/  USEL UR4, UR51, 0x1, UP0 ;  /* 0x0000000133047887 */ /* 0x000fc80008000000 */
[----:B------:R-:W-:-:S04]  /*2140*/  UIADD3 UR4, UR50, UR51, -UR4 ;  /* 0x0000003332047290 */ /* 0x000fc8000fffe804 */
[----:B------:R-:W-:-:S04]  /*2150*/  USHF.L.U32 UR4, UR4, 0x3, URZ ;  /* 0x0000000304047899 */ /* 0x000fc8000800063f */
[----:B------:R-:W-:-:S04]  /*2160*/  ULOP3.LUT UR4, UR4, 0x18, URZ, 0xc0, !UPT ;  /* 0x0000001804047892 */ /* 0x000fc8000f8ec03f */
[----:B------:R-:W-:-:S04]  /*2170*/  UIADD3 UR4, UR53, 0x20, UR4 ;  /* 0x0000002035047890 */ /* 0x000fc8000fffe004 */
[----:B------:R-:W-:-:S09]  /*2180*/  UPRMT UR4, URZ, 0x654, UR4 ;  /* 0x000006543f047896 */ /* 0x000fd20008000004 */
[----:B------:R-:W-:Y:S01]  /*2190*/  SYNCS.ARRIVE.TRANS64.RED.A1T0 RZ, [UR4], RZ ;  /* 0x000000ffffff79a7 */ /* 0x000fe20008100404 */
[----:B------:R-:W-:Y:S05]  /*21a0*/  @P0 BRA `(.L_x_31) ;  /* 0x0000000000040947 */ /* 0x000fea0003800000 */
[----:B------:R-:W-:Y:S01]  /*21b0*/  BPT.TRAP 0x1 ;  /* 0x000000040000795c */ /* 0x000fe20000300000 */
.L_x_31:
[----:B------:R-:W-:Y:S01]  /*21c0*/  UIADD3 UR4, UR53, 0x200, URZ ;  /* 0x0000020035047890 */ /* 0x000fe2000fffe03f */
[----:B------:R-:W-:Y:S02]  /*21d0*/  R2UR UR46, R154 ;  /* 0x000000009a2e72ca */ /* 0x000fe400000e0000 */
[----:B------:R-:W-:Y:S01]  /*21e0*/  R2UR UR45, R153 ;  /* 0x00000000992d72ca */ /* 0x000fe200000e0000 */
[----:B------:R-:W-:-:S06]  /*21f0*/  ULOP3.LUT UP0, URZ, UR4, 0x1bf, URZ, 0xc0, !UPT ;  /* 0x000001bf043f7892 */ /* 0x000fcc000f80c03f */
[----:B------:R-:W-:-:S04]  /*2200*/  PLOP3.LUT P0, PT, PT, PT, UP0, 0x80, 0x0 ;  /* 0x000000000000781c */ /* 0x000fc80003f0f008 */
[----:B------:R-:W-:Y:S02]  /*2210*/  USHF.L.U32 UR46, UR46, 0x8, URZ ;  /* 0x000000082e2e7899 */ /* 0x000fe4000800063f */
[----:B------:R-:W-:-:S07]  /*2220*/  USHF.L.U32 UR45, UR45, 0x7, URZ ;  /* 0x000000072d2d7899 */ /* 0x000fce000800063f */
[----:B------:R-:W-:Y:S05]  /*2230*/  @!P0 BRA `(.L_x_33) ;  /* 0x00000000007c8947 */ /* 0x000fea0003800000 */
[----:B------:R-:W-:Y:S01]  /*2240*/  MOV R23, 0x0 ;  /* 0x0000000000177802 */ /* 0x000fe20000000f00 */
[----:B------:R-:W-:Y:S01]  /*2250*/  ULDC.64 UR4, c[0x4][0x80] ;  /* 0x0100200000047ab9 */ /* 0x000fe20000000a00 */
[----:B------:R-:W-:Y:S01]  /*2260*/  ULDC.64 UR6, c[0x4][0x10] ;  /* 0x0100040000067ab9 */ /* 0x000fe20000000a00 */
[----:B---3--:R-:W-:Y:S01]  /*2270*/  IMAD.U32 R4, RZ, RZ, UR4 ;  /* 0x00000004ff047e24 */ /* 0x008fe2000f8e00ff */
[----:B------:R3:W4:Y:S01]  /*2280*/  LDC.64 R14, c[0x4][R23] ;  /* 0x01000000170e7b82 */ /* 0x0007220000000a00 */
[----:B------:R-:W-:Y:S01]  /*2290*/  IMAD.U32 R5, RZ, RZ, UR5 ;  /* 0x00000005ff057e24 */ /* 0x000fe2000f8e00ff */
[----:B------:R-:W-:Y:S01]  /*22a0*/  ULDC.64 UR4, c[0x4][0x88] ;  /* 0x0100220000047ab9 */ /* 0x000fe20000000a00 */
[----:B------:R-:W-:Y:S01]  /*22b0*/  IMAD.U32 R10, RZ, RZ, UR6 ;  /* 0x00000006ff0a7e24 */ /* 0x000fe2000f8e00ff */
[----:B------:R-:W-:Y:S01]  /*22c0*/  MOV R6, UR4 ;  /* 0x0000000400067c02 */ /* 0x000fe20008000f00 */
[----:B------:R-:W-:Y:S01]  /*22d0*/  IMAD.U32 R7, RZ, RZ, UR5 ;  /* 0x00000005ff077e24 */ /* 0x000fe2000f8e00ff */
[----:B------:R-:W-:Y:S01]  /*22e0*/  MOV R11, UR7 ;  /* 0x00000007000b7c02 */ /* 0x000fe20008000f00 */
[----:B------:R-:W-:Y:S01]  /*22f0*/  IMAD.MOV.U32 R8, RZ, RZ, 0x70 ;  /* 0x00000070ff087424 */ /* 0x000fe200078e00ff */
[----:B------:R-:W-:Y:S01]  /*2300*/  MOV R13, RZ ;  /* 0x000000ff000d7202 */ /* 0x000fe20000000f00 */
[----:B---3--:R-:W-:-:S07]  /*2310*/  IMAD.MOV.U32 R12, RZ, RZ, 0x1 ;  /* 0x00000001ff0c7424 */ /* 0x008fce00078e00ff */
[----:B------:R-:W-:-:S07]  /*2320*/  LEPC R20, `(.L_x_34) ;  /* 0x000000001014794e */ /* 0x000fce0000000000 */
[----:B-12-4-:R-:W-:Y:S05]  /*2330*/  CALL.ABS.NOINC R14 ;  /* 0x000000000e007343 */ /* 0x016fea0003c00000 */
.L_x_34:
[----:B------:R1:W2:Y:S01]  /*2340*/  LDC.64 R14, c[0x4][R23] ;  /* 0x01000000170e7b82 */ /* 0x0002a20000000a00 */
[----:B------:R-:W-:Y:S01]  /*2350*/  ULDC.64 UR4, c[0x4][0x80] ;  /* 0x0100200000047ab9 */ /* 0x000fe20000000a00 */
[----:B------:R-:W-:Y:S01]  /*2360*/  ULDC.64 UR6, c[0x4][0x10] ;  /* 0x0100040000067ab9 */ /* 0x000fe20000000a00 */
[----:B------:R-:W-:Y:S01]  /*2370*/  IMAD.U32 R4, RZ, RZ, UR4 ;  /* 0x00000004ff047e24 */ /* 0x000fe2000f8e00ff */
[----:B------:R-:W-:Y:S01]  /*2380*/  MOV R11, UR7 ;  /* 0x00000007000b7c02 */ /* 0x000fe20008000f00 */
[----:B------:R-:W-:Y:S01]  /*2390*/  IMAD.U32 R5, RZ, RZ, UR5 ;  /* 0x00000005ff057e24 */ /* 0x000fe2000f8e00ff */
[----:B------:R-:W-:Y:S01]  /*23a0*/  ULDC.64 UR4, c[0x4][0x88] ;  /* 0x0100220000047ab9 */ /* 0x000fe20000000a00 */
[----:B------:R-:W-:Y:S01]  /*23b0*/  IMAD.U32 R10, RZ, RZ, UR6 ;  /* 0x00000006ff0a7e24 */ /* 0x000fe2000f8e00ff */
[----:B------:R-:W-:Y:S01]  /*23c0*/  MOV R6, UR4 ;  /* 0x0000000400067c02 */ /* 0x000fe20008000f00 */
[----:B------:R-:W-:Y:S01]  /*23d0*/  IMAD.U32 R7, RZ, RZ, UR5 ;  /* 0x00000005ff077e24 */ /* 0x000fe2000f8e00ff */
[----:B------:R-:W-:Y:S01]  /*23e0*/  MOV R13, RZ ;  /* 0x000000ff000d7202 */ /* 0x000fe20000000f00 */
[----:B------:R-:W-:-:S02]  /*23f0*/  IMAD.MOV.U32 R8, RZ, RZ, 0x70 ;  /* 0x00000070ff087424 */ /* 0x000fc400078e00ff */
[----:B-1----:R-:W-:-:S07]  /*2400*/  IMAD.MOV.U32 R12, RZ, RZ, 0x1 ;  /* 0x00000001ff0c7424 */ /* 0x002fce00078e00ff */
[----:B------:R-:W-:-:S07]  /*2410*/  LEPC R20, `(.L_x_33) ;  /* 0x000000001014794e */ /* 0x000fce0000000000 */
[----:B--2---:R-:W-:Y:S05]  /*2420*/  CALL.ABS.NOINC R14 ;  /* 0x000000000e007343 */ /* 0x004fea0003c00000 */
.L_x_33:
[----:B---3--:R-:W3:Y:S01]  /*2430*/  LDC R4, c[0x0][0x288] ;  /* 0x0000a200ff047b82 */ /* 0x008ee20000000800 */
[----:B------:R-:W-:Y:S01]  /*2440*/  ULDC.64 UR4, c[0x0][0x590] ;  /* 0x0001640000047ab9 */ /* 0x000fe20000000a00 */
[----:B------:R-:W-:Y:S01]  /*2450*/  SHF.R.U32.HI R0, RZ, 0x2, R18 ;  /* 0x00000002ff007819 */ /* 0x000fe20000011612 */
[----:B------:R-:W-:Y:S01]  /*2460*/  IMAD.U32 R165, RZ, RZ, UR4 ;  /* 0x00000004ffa57e24 */ /* 0x000fe2000f8e00ff */
[C---:B------:R-:W-:Y:S01]  /*2470*/  LOP3.LUT R6, R18.reuse, 0xe0, RZ, 0xc0, !PT ;  /* 0x000000e012067812 */ /* 0x040fe200078ec0ff */
[----:B------:R-:W-:Y:S01]  /*2480*/  IMAD.U32 R166, RZ, RZ, UR5 ;  /* 0x00000005ffa67e24 */ /* 0x000fe2000f8e00ff */
[----:B-1----:R-:W-:Y:S01]  /*2490*/  LOP3.LUT R3, R18, 0x3, RZ, 0xc0, !PT ;  /* 0x0000000312037812 */ /* 0x002fe200078ec0ff */
[----:B------:R-:W-:Y:S01]  /*24a0*/  ULDC UR4, c[0x0][0x284] ;  /* 0x0000a10000047ab9 */ /* 0x000fe20000000800 */
[----:B------:R-:W-:Y:S02]  /*24b0*/  ISETP.NE.U32.AND P0, PT, R165, RZ, PT ;  /* 0x000000ffa500720c */ /* 0x000fe40003f05070 */
[----:B------:R-:W-:-:S02]  /*24c0*/  LOP3.LUT R7, R0, 0x7, RZ, 0xc0, !PT ;  /* 0x0000000700077812 */ /* 0x000fc400078ec0ff */
[----:B------:R-:W-:Y:S02]  /*24d0*/  ISETP.NE.AND.EX P0, PT, R166, RZ, PT, P0 ;  /* 0x000000ffa600720c */ /* 0x000fe40003f05300 */
[----:B------:R-:W-:Y:S01]  /*24e0*/  SHF.R.U32.HI R0, RZ, 0x1, R6 ;  /* 0x00000001ff007819 */ /* 0x000fe20000011606 */
[----:B---3--:R-:W-:-:S03]  /*24f0*/  IMAD R4, R3, -0x2, R4 ;  /* 0xfffffffe03047824 */ /* 0x008fc600078e0204 */
[----:B------:R-:W-:Y:S01]  /*2500*/  IADD3 R3, -R0, UR4, -R7 ;  /* 0x0000000400037c10 */ /* 0x000fe2000fffe907 */
[----:B------:R-:W-:-:S04]  /*2510*/  IMAD R8, R153, -0x80, R4 ;  /* 0xffffff8099087824 */ /* 0x000fc800078e0204 */
[----:B------:R-:W-:Y:S02]  /*2520*/  IMAD R154, R154, -0x100, R3 ;  /* 0xffffff009a9a7824 */ /* 0x000fe400078e0203 */
[----:B------:R-:W-:Y:S05]  /*2530*/  @!P0 BRA `(.L_x_35) ;  /* 0x0000000000548947 */ /* 0x000fea0003800000 */
[----:B------:R-:W-:Y:S02]  /*2540*/  ULDC.64 UR4, c[0x0][0x588] ;  /* 0x0001620000047ab9 */ /* 0x000fe40000000a00 */
[----:B------:R-:W-:-:S04]  /*2550*/  ISETP.NE.U32.AND P1, PT, RZ, UR4, PT ;  /* 0x00000004ff007c0c */ /* 0x000fc8000bf25070 */
[----:B------:R-:W-:-:S13]  /*2560*/  ISETP.NE.AND.EX P1, PT, RZ, UR5, PT, P1 ;  /* 0x00000005ff007c0c */ /* 0x000fda000bf25310 */
[----:B------:R-:W-:Y:S05]  /*2570*/  @!P1 BRA `(.L_x_36) ;  /* 0x0000000000289947 */ /* 0x000fea0003800000 */
[----:B------:R-:W1:Y:S01]  /*2580*/  LDC.64 R4, c[0x0][0x588] ;  /* 0x00016200ff047b82 */ /* 0x000e620000000a00 */
[----:B------:R-:W-:-:S04]  /*2590*/  IMAD R3, R165, UR47, RZ ;  /* 0x0000002fa5037c24 */ /* 0x000fc8000f8e02ff */
[----:B-1----:R-:W-:-:S05]  /*25a0*/  IMAD.WIDE R4, R3, 0x4, R4 ;  /* 0x0000000403047825 */ /* 0x002fca00078e0204 */
[----:B------:R-:W3:Y:S01]  /*25b0*/  LDG.E R162, desc[UR42][R4.64] ;  /* 0x0000002a04a27981 */ /* 0x000ee2000c1e1900 */
[----:B------:R-:W-:Y:S01]  /*25c0*/  MOV R152, 0x1 ;  /* 0x0000000100987802 */ /* 0x000fe20000000f00 */
[----:B------:R-:W-:Y:S02]  /*25d0*/  IMAD.MOV.U32 R158, RZ, RZ, 0x1 ;  /* 0x00000001ff9e7424 */ /* 0x000fe400078e00ff */
[----:B------:R-:W-:Y:S01]  /*25e0*/  IMAD.MOV.U32 R157, RZ, RZ, 0x1 ;  /* 0x00000001ff9d7424 */ /* 0x000fe200078e00ff */
[----:B---3--:R-:W-:Y:S01]  /*25f0*/  MOV R159, R162 ;  /* 0x000000a2009f7202 */ /* 0x008fe20000000f00 */
[----:B------:R-:W-:Y:S01]  /*2600*/  IMAD.MOV.U32 R156, RZ, RZ, R162 ;  /* 0x000000ffff9c7224 */ /* 0x000fe200078e00a2 */
[----:B------:R-:W-:Y:S06]  /*2610*/  BRA `(.L_x_35) ;  /* 0x00000000001c7947 */ /* 0x000fec0003800000 */
.L_x_36:
[----:B------:R-:W-:Y:S01]  /*2620*/  ULDC UR4, c[0x0][0x580] ;  /* 0x0001600000047ab9 */ /* 0x000fe20000000800 */
[----:B------:R-:W-:Y:S01]  /*2630*/  IMAD.MOV.U32 R152, RZ, RZ, 0x1 ;  /* 0x00000001ff987424 */ /* 0x000fe200078e00ff */
[----:B------:R-:W-:Y:S01]  /*2640*/  MOV R158, 0x1 ;  /* 0x00000001009e7802 */ /* 0x000fe20000000f00 */
[----:B------:R-:W-:Y:S01]  /*2650*/  IMAD.MOV.U32 R157, RZ, RZ, 0x1 ;  /* 0x00000001ff9d7424 */ /* 0x000fe200078e00ff */
[----:B------:R-:W-:Y:S01]  /*2660*/  MOV R159, UR4 ;  /* 0x00000004009f7c02 */ /* 0x000fe20008000f00 */
[----:B------:R-:W-:Y:S02]  /*2670*/  IMAD.U32 R162, RZ, RZ, UR4 ;  /* 0x00000004ffa27e24 */ /* 0x000fe4000f8e00ff */
[----:B------:R-:W-:-:S07]  /*2680*/  IMAD.U32 R156, RZ, RZ, UR4 ;  /* 0x00000004ff9c7e24 */ /* 0x000fce000f8e00ff */
.L_x_35:
[----:B------:R-:W1:Y:S02]  /*2690*/  LDC.64 R4, c[0x0][0x5b0] ;  /* 0x00016c00ff047b82 */ /* 0x000e640000000a00 */
[----:B-1----:R-:W-:-:S04]  /*26a0*/  ISETP.NE.U32.AND P1, PT, R4, RZ, PT ;  /* 0x000000ff0400720c */ /* 0x002fc80003f25070 */
[----:B------:R-:W-:-:S13]  /*26b0*/  ISETP.NE.AND.EX P1, PT, R5, RZ, PT, P1 ;  /* 0x000000ff0500720c */ /* 0x000fda0003f25310 */
[----:B------:R-:W-:Y:S05]  /*26c0*/  @!P1 BRA `(.L_x_37) ;  /* 0x00000000002c9947 */ /* 0x000fea0003800000 */
[----:B------:R-:W-:Y:S02]  /*26d0*/  ULDC.64 UR4, c[0x0][0x5a8] ;  /* 0x00016a0000047ab9 */ /* 0x000fe40000000a00 */
[----:B------:R-:W-:-:S04]  /*26e0*/  ISETP.NE.U32.AND P1, PT, RZ, UR4, PT ;  /* 0x00000004ff007c0c */ /* 0x000fc8000bf25070 */
[----:B------:R-:W-:-:S13]  /*26f0*/  ISETP.NE.AND.EX P1, PT, RZ, UR5, PT, P1 ;  /* 0x00000005ff007c0c */ /* 0x000fda000bf25310 */
[----:B------:R-:W-:Y:S05]  /*2700*/  @!P1 BRA `(.L_x_38) ;  /* 0x0000000000149947 */ /* 0x000fea0003800000 */
[----:B--2---:R-:W1:Y:S01]  /*2710*/  LDC.64 R160, c[0x0][0x5a8] ;  /* 0x00016a00ffa07b82 */ /* 0x004e620000000a00 */
[----:B------:R-:W-:-:S04]  /*2720*/  IMAD R3, R4, UR47, RZ ;  /* 0x0000002f04037c24 */ /* 0x000fc8000f8e02ff */
[----:B-1----:R-:W-:-:S06]  /*2730*/  IMAD.WIDE R160, R3, 0x4, R160 ;  /* 0x0000000403a07825 */ /* 0x002fcc00078e02a0 */
[----:B------:R1:W5:Y:S01]  /*2740*/  LDG.E R160, desc[UR42][R160.64] ;  /* 0x0000002aa0a07981 */ /* 0x000362000c1e1900 */
[----:B------:R-:W-:Y:S05]  /*2750*/  BRA `(.L_x_37) ;  /* 0x0000000000087947 */ /* 0x000fea0003800000 */
.L_x_38:
[----:B------:R-:W-:Y:S02]  /*2760*/  ULDC UR4, c[0x0][0x5a0] ;  /* 0x0001680000047ab9 */ /* 0x000fe40000000800 */
[----:B------:R-:W-:-:S07]  /*2770*/  IMAD.U32 R160, RZ, RZ, UR4 ;  /* 0x00000004ffa07e24 */ /* 0x000fce000f8e00ff */
.L_x_37:
[----:B------:R-:W3:Y:S01]  /*2780*/  LDC.64 R10, c[0x0][0x5c0] ;  /* 0x00017000ff0a7b82 */ /* 0x000ee20000000a00 */
[----:B------:R-:W-:Y:S01]  /*2790*/  ULDC.64 UR4, c[0x0][0x588] ;  /* 0x0001620000047ab9 */ /* 0x000fe20000000a00 */
[----:B------:R-:W-:Y:S01]  /*27a0*/  ISETP.EQ.U32.AND P3, PT, R165, RZ, PT ;  /* 0x000000ffa500720c */ /* 0x000fe20003f62070 */
[----:B------:R-:W-:Y:S01]  /*27b0*/  IMAD.MOV.U32 R3, RZ, RZ, 0x1 ;  /* 0x00000001ff037424 */ /* 0x000fe200078e00ff */
[----:B------:R-:W-:Y:S02]  /*27c0*/  ISETP.NE.U32.AND P1, PT, RZ, UR4, PT ;  /* 0x00000004ff007c0c */ /* 0x000fe4000bf25070 */
[----:B------:R-:W-:Y:S02]  /*27d0*/  LOP3.LUT P4, RZ, R157, 0xff, RZ, 0xc0, !PT ;  /* 0x000000ff9dff7812 */ /* 0x000fe4000788c0ff */
[----:B------:R-:W4:Y:S01]  /*27e0*/  LDC R21, c[0x0][0x5c8] ;  /* 0x00017200ff157b82 */ /* 0x000f220000000800 */
[----:B------:R-:W-:Y:S02]  /*27f0*/  ISETP.NE.AND.EX P1, PT, RZ, UR5, PT, P1 ;  /* 0x00000005ff007c0c */ /* 0x000fe4000bf25310 */
[----:B------:R-:W-:-:S02]  /*2800*/  FSEL R5, R156, R159, !P4 ;  /* 0x0000009f9c057208 */ /* 0x000fc40006000000 */
[----:B------:R-:W-:Y:S02]  /*2810*/  ISETP.EQ.OR.EX P3, PT, R166, RZ, !P1, P3 ;  /* 0x000000ffa600720c */ /* 0x000fe40004f62730 */
[----:B------:R-:W-:Y:S02]  /*2820*/  MOV R4, 0x1 ;  /* 0x0000000100047802 */ /* 0x000fe40000000f00 */
[----:B------:R-:W-:Y:S02]  /*2830*/  PLOP3.LUT P1, PT, P1, PT, PT, 0x8, 0x0 ;  /* 0x000000000000781c */ /* 0x000fe40000f2e170 */
[C---:B------:R-:W-:Y:S02]  /*2840*/  FSEL R159, R162.reuse, R159, !P0 ;  /* 0x0000009fa29f7208 */ /* 0x040fe40004000000 */
[----:B------:R-:W-:Y:S02]  /*2850*/  FSEL R0, R162, R5, !P0 ;  /* 0x00000005a2007208 */ /* 0x000fe40004000000 */
[----:B---3--:R-:W-:-:S04]  /*2860*/  ISETP.NE.U32.AND P2, PT, R10, RZ, PT ;  /* 0x000000ff0a00720c */ /* 0x008fc80003f45070 */
[----:B------:R-:W-:-:S04]  /*2870*/  ISETP.NE.AND.EX P2, PT, R11, RZ, PT, P2 ;  /* 0x000000ff0b00720c */ /* 0x000fc80003f45320 */
[----:B----4-:R-:W-:Y:S01]  /*2880*/  FSEL R21, R21, RZ, !P2 ;  /* 0x000000ff15157208 */ /* 0x010fe20005000000 */
[----:B------:R-:W-:Y:S08]  /*2890*/  @!P3 BRA `(.L_x_39) ;  /* 0x000000000040b947 */ /* 0x000ff00003800000 */
[----:B------:R-:W-:Y:S04]  /*28a0*/  BSSY B0, `(.L_x_40) ;  /* 0x000000e000007945 */ /* 0x000fe80003800000 */
[----:B------:R-:W-:Y:S05]  /*28b0*/  @!P0 BRA `(.L_x_41) ;  /* 0x0000000000248947 */ /* 0x000fea0003800000 */
[----:B------:R-:W-:Y:S02]  /*28c0*/  LOP3.LUT P4, RZ, R158, 0xff, RZ, 0xc0, !PT ;  /* 0x000000ff9eff7812 */ /* 0x000fe4000788c0ff */
[----:B------:R-:W-:Y:S02]  /*28d0*/  PLOP3.LUT P3, PT, P1, PT, PT, 0x80, 0x0 ;  /* 0x000000000000781c */ /* 0x000fe40000f6f070 */
[----:B------:R-:W-:-:S09]  /*28e0*/  PRMT R157, RZ, 0x7610, R157 ;  /* 0x00007610ff9d7816 */ /* 0x000fd2000000009d */
[----:B------:R-:W-:Y:S05]  /*28f0*/  @!P4 BRA `(.L_x_42) ;  /* 0x000000000020c947 */ /* 0x000fea0003800000 */
[----:B------:R-:W-:Y:S01]  /*2900*/  FSETP.EQ.AND P3, PT, R162, RZ, PT ;  /* 0x000000ffa200720b */ /* 0x000fe20003f62000 */
[----:B------:R-:W-:Y:S01]  /*2910*/  IMAD.MOV.U32 R159, RZ, RZ, R162 ;  /* 0x000000ffff9f7224 */ /* 0x000fe200078e00a2 */
[----:B------:R-:W-:Y:S02]  /*2920*/  PRMT R157, R158, 0x7610, R157 ;  /* 0x000076109e9d7816 */ /* 0x000fe4000000009d */
[----:B------:R-:W-:Y:S01]  /*2930*/  MOV R0, R162 ;  /* 0x000000a200007202 */ /* 0x000fe20000000f00 */
[----:B------:R-:W-:Y:S08]  /*2940*/  BRA `(.L_x_42) ;  /* 0x00000000000c7947 */ /* 0x000ff00003800000 */
.L_x_41:
[----:B------:R-:W-:Y:S01]  /*2950*/  FSETP.EQ.AND P3, PT, R162, RZ, PT ;  /* 0x000000ffa200720b */ /* 0x000fe20003f62000 */
[--C-:B------:R-:W-:Y:S02]  /*2960*/  IMAD.MOV.U32 R159, RZ, RZ, R162.reuse ;  /* 0x000000ffff9f7224 */ /* 0x100fe400078e00a2 */
[----:B------:R-:W-:-:S10]  /*2970*/  IMAD.MOV.U32 R0, RZ, RZ, R162 ;  /* 0x000000ffff007224 */ /* 0x000fd400078e00a2 */
.L_x_42:
[----:B------:R-:W-:Y:S05]  /*2980*/  BSYNC B0 ;  /* 0x0000000000007941 */ /* 0x000fea0003800000 */
.L_x_40:
[----:B------:R-:W-:-:S07]  /*2990*/  SEL R4, RZ, 0x1, P3 ;  /* 0x00000001ff047807 */ /* 0x000fce0001800000 */
.L_x_39:
[----:B------:R-:W-:Y:S04]  /*29a0*/  BSSY B0, `(.L_x_43) ;  /* 0x000000f000007945 */ /* 0x000fe80003800000 */
[----:B------:R-:W-:Y:S05]  /*29b0*/  @!P0 BRA `(.L_x_44) ;  /* 0x0000000000288947 */ /* 0x000fea0003800000 */
[----:B------:R-:W-:Y:S02]  /*29c0*/  LOP3.LUT P0, RZ, R152, 0xff, RZ, 0xc0, !PT ;  /* 0x000000ff98ff7812 */ /* 0x000fe4000780c0ff */
[----:B------:R-:W-:Y:S02]  /*29d0*/  PRMT R158, RZ, 0x7610, R158 ;  /* 0x00007610ff9e7816 */ /* 0x000fe4000000009e */
[----:B------:R-:W-:-:S09]  /*29e0*/  PRMT R157, RZ, 0x7610, R157 ;  /* 0x00007610ff9d7816 */ /* 0x000fd2000000009d */
[----:B------:R-:W-:Y:S05]  /*29f0*/  @!P0 BRA `(.L_x_45) ;  /* 0x0000000000248947 */ /* 0x000fea0003800000 */
[----:B------:R-:W-:Y:S01]  /*2a00*/  FSETP.EQ.AND P1, PT, R162, RZ, PT ;  /* 0x000000ffa200720b */ /* 0x000fe20003f22000 */
[----:B------:R-:W-:Y:S01]  /*2a10*/  IMAD.MOV.U32 R0, RZ, RZ, R162 ;  /* 0x000000ffff007224 */ /* 0x000fe200078e00a2 */
[C---:B------:R-:W-:Y:S02]  /*2a20*/  PRMT R158, R152.reuse, 0x7610, R158 ;  /* 0x00007610989e7816 */ /* 0x040fe4000000009e */
[----:B------:R-:W-:Y:S02]  /*2a30*/  MOV R159, R162 ;  /* 0x000000a2009f7202 */ /* 0x000fe40000000f00 */
[----:B------:R-:W-:Y:S01]  /*2a40*/  PRMT R157, R152, 0x7610, R157 ;  /* 0x00007610989d7816 */ /* 0x000fe2000000009d */
[----:B------:R-:W-:Y:S06]  /*2a50*/  BRA `(.L_x_45) ;  /* 0x00000000000c7947 */ /* 0x000fec0003800000 */
.L_x_44:
[----:B------:R-:W-:Y:S01]  /*2a60*/  FSETP.EQ.AND P1, PT, R162, RZ, PT ;  /* 0x000000ffa200720b */ /* 0x000fe20003f22000 */
[----:B------:R-:W-:Y:S01]  /*2a70*/  IMAD.MOV.U32 R159, RZ, RZ, R162 ;  /* 0x000000ffff9f7224 */ /* 0x000fe200078e00a2 */
[----:B------:R-:W-:-:S11]  /*2a80*/  MOV R0, R162 ;  /* 0x000000a200007202 */ /* 0x000fd60000000f00 */
.L_x_45:
[----:B------:R-:W-:Y:S05]  /*2a90*/  BSYNC B0 ;  /* 0x0000000000007941 */ /* 0x000fea0003800000 */
.L_x_43:
[----:B------:R-:W-:Y:S01]  /*2aa0*/  PRMT R9, R4, 0x9910, RZ ;  /* 0x0000991004097816 */ /* 0x000fe200000000ff */
[--C-:B------:R-:W-:Y:S01]  /*2ab0*/  IMAD.MOV.U32 R153, RZ, RZ, R21.reuse ;  /* 0x000000ffff997224 */ /* 0x100fe200078e0015 */
[----:B------:R-:W-:Y:S01]  /*2ac0*/  MOV R20, RZ ;  /* 0x000000ff00147202 */ /* 0x000fe20000000f00 */
[--C-:B-12---:R-:W-:Y:S02]  /*2ad0*/  IMAD.MOV.U32 R161, RZ, RZ, R21.reuse ;  /* 0x000000ffffa17224 */ /* 0x106fe400078e0015 */
[----:B------:R-:W-:Y:S01]  /*2ae0*/  IMAD.MOV.U32 R23, RZ, RZ, R21 ;  /* 0x000000ffff177224 */ /* 0x000fe200078e0015 */
[----:B------:R-:W-:Y:S06]  /*2af0*/  @!P2 BRA `(.L_x_46) ;  /* 0x000000000080a947 */ /* 0x000fec0003800000 */
[----:B------:R-:W1:Y:S01]  /*2b00*/  LDC.64 R12, c[0x0][0x5d0] ;  /* 0x00017400ff0c7b82 */ /* 0x000e620000000a00 */
[----:B------:R-:W-:Y:S01]  /*2b10*/  SHF.R.U32.HI R6, RZ, 0x5, R6 ;  /* 0x00000005ff067819 */ /* 0x000fe20000011606 */
[----:B------:R-:W-:Y:S01]  /*2b20*/  USHF.R.S32.HI UR4, URZ, 0x1f, UR47 ;  /* 0x0000001f3f047899 */ /* 0x000fe2000801142f */
[----:B------:R-:W-:-:S03]  /*2b30*/  ISETP.GE.AND P0, PT, R8, 0x1, PT ;  /* 0x000000010800780c */ /* 0x000fc60003f06270 */
[----:B------:R-:W-:Y:S01]  /*2b40*/  IMAD.SHL.U32 R4, R6, 0x10, RZ ;  /* 0x0000001006047824 */ /* 0x000fe200078e00ff */
[C---:B------:R-:W-:Y:S02]  /*2b50*/  ISETP.LT.OR P4, PT, R154.reuse, 0x1, !P0 ;  /* 0x000000019a00780c */ /* 0x040fe40004781670 */
[----:B------:R-:W-:Y:S02]  /*2b60*/  ISETP.LT.OR P3, PT, R154, 0x81, !P0 ;  /* 0x000000819a00780c */ /* 0x000fe40004761670 */
[----:B------:R-:W-:Y:S02]  /*2b70*/  LOP3.LUT R4, R4, 0xfffffff0, R7, 0xe2, !PT ;  /* 0xfffffff004047812 */ /* 0x000fe400078ee207 */
[----:B------:R-:W-:Y:S02]  /*2b80*/  ISETP.LT.OR P2, PT, R154, 0x9, !P0 ;  /* 0x000000099a00780c */ /* 0x000fe40004741670 */
[----:B------:R-:W-:Y:S02]  /*2b90*/  IADD3 R4, R4, UR46, RZ ;  /* 0x0000002e04047c10 */ /* 0x000fe4000fffe0ff */
[----:B------:R-:W-:-:S02]  /*2ba0*/  ISETP.LT.OR P0, PT, R154, 0x89, !P0 ;  /* 0x000000899a00780c */ /* 0x000fc40004701670 */
[--C-:B------:R-:W-:Y:S01]  /*2bb0*/  SHF.R.S32.HI R5, RZ, 0x1f, R4.reuse ;  /* 0x0000001fff057819 */ /* 0x100fe20000011404 */
[C---:B-1----:R-:W-:Y:S02]  /*2bc0*/  IMAD R6, R12.reuse, UR4, RZ ;  /* 0x000000040c067c24 */ /* 0x042fe4000f8e02ff */
[----:B------:R-:W-:-:S04]  /*2bd0*/  IMAD.WIDE.U32 R4, R12, UR47, R4 ;  /* 0x0000002f0c047c25 */ /* 0x000fc8000f8e0004 */
[----:B------:R-:W-:Y:S01]  /*2be0*/  IMAD R7, R13, UR47, R6 ;  /* 0x0000002f0d077c24 */ /* 0x000fe2000f8e0206 */
[----:B------:R-:W-:-:S03]  /*2bf0*/  LEA R6, P5, R4, R10, 0x1 ;  /* 0x0000000a04067211 */ /* 0x000fc600078a08ff */
[----:B------:R-:W-:-:S05]  /*2c00*/  IMAD.IADD R5, R5, 0x1, R7 ;  /* 0x0000000105057824 */ /* 0x000fca00078e0207 */
[----:B------:R-:W-:-:S05]  /*2c10*/  LEA.HI.X R7, R4, R11, R5, 0x1, P5 ;  /* 0x0000000b04077211 */ /* 0x000fca00028f0c05 */
[----:B------:R-:W2:Y:S04]  /*2c20*/  @!P4 LDG.E.U16 R10, desc[UR42][R6.64] ;  /* 0x0000002a060ac981 */ /* 0x000ea8000c1e1500 */
[----:B------:R-:W3:Y:S04]  /*2c30*/  @!P3 LDG.E.U16 R5, desc[UR42][R6.64+0x100] ;  /* 0x0001002a0605b981 */ /* 0x000ee8000c1e1500 */
[----:B------:R-:W4:Y:S04]  /*2c40*/  @!P2 LDG.E.U16 R4, desc[UR42][R6.64+0x10] ;  /* 0x0000102a0604a981 */ /* 0x000f28000c1e1500 */
[----:B------:R-:W4:Y:S01]  /*2c50*/  @!P0 LDG.E.U16 R8, desc[UR42][R6.64+0x110] ;  /* 0x0001102a06088981 */ /* 0x000f22000c1e1500 */
[----:B------:R-:W-:Y:S01]  /*2c60*/  IMAD.MOV.U32 R161, RZ, RZ, RZ ;  /* 0x000000ffffa17224 */ /* 0x000fe200078e00ff */
[----:B------:R-:W-:-:S02]  /*2c70*/  MOV R21, RZ ;  /* 0x000000ff00157202 */ /* 0x000fc40000000f00 */
[----:B--2---:R-:W-:Y:S02]  /*2c80*/  @!P4 PRMT R161, R10, 0x5410, RZ ;  /* 0x000054100aa1c816 */ /* 0x004fe400000000ff */
[----:B---3--:R-:W-:Y:S02]  /*2c90*/  @!P3 PRMT R21, R5, 0x5410, RZ ;  /* 0x000054100515b816 */ /* 0x008fe400000000ff */
[----:B----4-:R-:W-:Y:S02]  /*2ca0*/  @!P2 PRMT R161, R161, 0x5410, R4 ;  /* 0x00005410a1a1a816 */ /* 0x010fe40000000004 */
[----:B------:R-:W-:-:S03]  /*2cb0*/  @!P0 PRMT R21, R21, 0x5410, R8 ;  /* 0x0000541015158816 */ /* 0x000fc60000000008 */
[--C-:B------:R-:W-:Y:S02]  /*2cc0*/  HADD2.F32 R23, -RZ, R161.reuse.H0_H0 ;  /* 0x200000a1ff177230 */ /* 0x100fe40000004100 */
[----:B------:R-:W-:Y:S02]  /*2cd0*/  HADD2.F32 R161, -RZ, R161.H1_H1 ;  /* 0x300000a1ffa17230 */ /* 0x000fe40000004100 */
[--C-:B------:R-:W-:Y:S02]  /*2ce0*/  HADD2.F32 R153, -RZ, R21.reuse.H0_H0 ;  /* 0x20000015ff997230 */ /* 0x100fe40000004100 */
[----:B------:R-:W-:-:S07]  /*2cf0*/  HADD2.F32 R21, -RZ, R21.H1_H1 ;  /* 0x30000015ff157230 */ /* 0x000fce0000004100 */
.L_x_46:
[----:B------:R-:W-:Y:S01]  /*2d00*/  ISETP.NE.AND P0, PT, R9, RZ, PT ;  /* 0x000000ff0900720c */ /* 0x000fe20003f05270 */
[----:B------:R-:W-:Y:S01]  /*2d10*/  BSSY B0, `(.L_x_47) ;  /* 0x0000023000007945 */ /* 0x000fe20003800000 */
[----:B------:R-:W-:Y:S02]  /*2d20*/  CS2R R6, SRZ ;  /* 0x0000000000067805 */ /* 0x000fe4000001ff00 */
[----:B------:R-:W-:Y:S02]  /*2d30*/  CS2R R4, SRZ ;  /* 0x0000000000047805 */ /* 0x000fe4000001ff00 */
[----:B------:R-:W-:Y:S02]  /*2d40*/  CS2R R10, SRZ ;  /* 0x00000000000a7805 */ /* 0x000fe4000001ff00 */
[----:B------:R-:W-:-:S05]  /*2d50*/  CS2R R8, SRZ ;  /* 0x0000000000087805 */ /* 0x000fca000001ff00 */
[----:B------:R-:W-:Y:S05]  /*2d60*/  @!P0 BRA `(.L_x_48) ;  /* 0x0000000000748947 */ /* 0x000fea0003800000 */
[----:B------:R-:W-:-:S13]  /*2d70*/  ISETP.NE.AND P2, PT, R163, 0x3, PT ;  /* 0x00000003a300780c */ /* 0x000fda0003f45270 */
[----:B------:R-:W-:Y:S05]  /*2d80*/  @!P2 BRA `(.L_x_49) ;  /* 0x000000000004a947 */ /* 0x000fea0003800000 */
[----:B------:R-:W-:Y:S01]  /*2d90*/  BPT.TRAP 0x1 ;  /* 0x000000040000795c */ /* 0x000fe20000300000 */
.L_x_49:
[----:B------:R-:W-:Y:S01]  /*2da0*/  SHF.L.U32 R4, RZ, 0x1f, RZ ;  /* 0x0000001fff047819 */ /* 0x000fe200000006ff */
[----:B------:R-:W-:Y:S02]  /*2db0*/  IMAD.MOV.U32 R20, RZ, RZ, 0x1 ;  /* 0x00000001ff147424 */ /* 0x000fe400078e00ff */
[----:B------:R-:W-:Y:S01]  /*2dc0*/  IMAD.MOV.U32 R7, RZ, RZ, RZ ;  /* 0x000000ffff077224 */ /* 0x000fe200078e00ff */
[----:B------:R-:W1:Y:S02]  /*2dd0*/  SYNCS.PHASECHK.TRANS64.TRYWAIT P2, [UR53+0x40], R4 ;  /* 0x00004004ff0075a7 */ /* 0x000e640008040175 */
[----:B-1----:R-:W-:Y:S05]  /*2de0*/  @!P2 BRA `(.L_x_50) ;  /* 0x00000070008ca947 */ /* 0x002fea0003800000 */
.L_x_228:
[----:B------:R-:W-:Y:S02]  /*2df0*/  MOV R6, RZ ;  /* 0x000000ff00067202 */ /* 0x000fe40000000f00 */
[----:B-1----:R-:W-:Y:S02]  /*2e00*/  CS2R R4, SRZ ;  /* 0x0000000000047805 */ /* 0x002fe4000001ff00 */
[----:B------:R-:W-:Y:S02]  /*2e10*/  CS2R R10, SRZ ;  /* 0x00000000000a7805 */ /* 0x000fe4000001ff00 */
[----:B------:R-:W-:Y:S01]  /*2e20*/  CS2R R8, SRZ ;  /* 0x0000000000087805 */ /* 0x000fe2000001ff00 */
[----:B------:R-:W-:Y:S06]  /*2e30*/  @P1 BRA `(.L_x_48) ;  /* 0x0000000000401947 */ /* 0x000fec0003800000 */
[C---:B------:R-:W-:Y:S01]  /*2e40*/  IMAD.SHL.U32 R4, R18.reuse, 0x10, RZ ;  /* 0x0000001012047824 */ /* 0x040fe200078e00ff */
[----:B------:R-:W-:Y:S01]  /*2e50*/  SHF.R.U32.HI R7, RZ, 0x1, R18 ;  /* 0x00000001ff077819 */ /* 0x000fe20000011612 */
[C---:B------:R-:W-:Y:S01]  /*2e60*/  IMAD.SHL.U32 R5, R18.reuse, 0x20, RZ ;  /* 0x0000002012057824 */ /* 0x040fe200078e00ff */
[----:B------:R-:W-:Y:S01]  /*2e70*/  SHF.L.U32 R9, R18, 0x2, RZ ;  /* 0x0000000212097819 */ /* 0x000fe200000006ff */
[----:B------:R-:W-:Y:S05]  /*2e80*/  WARPSYNC.ALL ;  /* 0x0000000000007948 */ /* 0x000fea0003800000 */
[----:B------:R-:W-:Y:S02]  /*2e90*/  LOP3.LUT R4, R4, 0xe00, RZ, 0xc0, !PT ;  /* 0x00000e0004047812 */ /* 0x000fe400078ec0ff */
[----:B------:R-:W-:-:S02]  /*2ea0*/  LOP3.LUT R6, R5, 0xc0, RZ, 0xc0, !PT ;  /* 0x000000c005067812 */ /* 0x000fc400078ec0ff */
[----:B------:R-:W-:Y:S02]  /*2eb0*/  LOP3.LUT R4, R4, 0x20, R5, 0xf8, !PT ;  /* 0x0000002004047812 */ /* 0x000fe400078ef805 */
[----:B------:R-:W-:Y:S02]  /*2ec0*/  LOP3.LUT R6, R6, 0x8, R7, 0xf8, !PT ;  /* 0x0000000806067812 */ /* 0x000fe400078ef807 */
[----:B------:R-:W-:Y:S02]  /*2ed0*/  LOP3.LUT R4, R4, 0x100, R5, 0xf8, !PT ;  /* 0x0000010004047812 */ /* 0x000fe400078ef805 */
[----:B------:R-:W-:-:S04]  /*2ee0*/  LOP3.LUT R9, R6, 0x18, R9, 0x78, !PT ;  /* 0x0000001806097812 */ /* 0x000fc800078e7809 */
[----:B------:R-:W-:-:S04]  /*2ef0*/  LOP3.LUT R4, R4, R9, RZ, 0xfc, !PT ;  /* 0x0000000904047212 */ /* 0x000fc800078efcff */
[----:B------:R-:W-:-:S05]  /*2f00*/  LEA R8, R4, UR53, 0x1 ;  /* 0x0000003504087c11 */ /* 0x000fca000f8e08ff */
[----:B------:R-:W-:Y:S02]  /*2f10*/  IMAD R4, R155, 0x2, R8 ;  /* 0x000000029b047824 */ /* 0x000fe400078e0208 */
[----:B------:R-:W1:Y:S04]  /*2f20*/  LDSM.16.M88.4 R8, [R8+0x200] ;  /* 0x000200000808783b */ /* 0x000e680000000200 */
[----:B------:R-:W2:Y:S02]  /*2f30*/  LDSM.16.M88.4 R4, [R4+0x200] ;  /* 0x000200000404783b */ /* 0x000ea40000000200 */
.L_x_48:
[----:B------:R-:W-:Y:S05]  /*2f40*/  BSYNC B0 ;  /* 0x0000000000007941 */ /* 0x000fea0003800000 */
.L_x_47:
[C-C-:B-----5:R-:W-:Y:S01]  /*2f50*/  FFMA R13, R160.reuse, R88, R23.reuse ;  /* 0x00000058a00d7223 */ /* 0x160fe20000000017 */
[--C-:B-1----:R-:W-:Y:S02]  /*2f60*/  HADD2.F32 R14, -RZ, R8.reuse.H1_H1 ;  /* 0x30000008ff0e7230 */ /* 0x102fe40000004100 */
[C---:B------:R-:W-:Y:S01]  /*2f70*/  FFMA R89, R160.reuse, R89, R23 ;  /* 0x00000059a0597223 */ /* 0x040fe20000000017 */
[--C-:B------:R-:W-:Y:S02]  /*2f80*/  HADD2.F32 R88, -RZ, R9.reuse.H0_H0 ;  /* 0x20000009ff587230 */ /* 0x100fe40000004100 */
[----:B------:R-:W-:Y:S01]  /*2f90*/  FFMA R15, R160, R90, R161 ;  /* 0x0000005aa00f7223 */ /* 0x000fe200000000a1 */
[----:B------:R-:W-:Y:S02]  /*2fa0*/  HADD2.F32 R12, -RZ, R8.H0_H0 ;  /* 0x20000008ff0c7230 */ /* 0x000fe40000004100 */
[----:B------:R-:W-:Y:S01]  /*2fb0*/  FFMA R89, R14, R156, R89 ;  /* 0x0000009c0e597223 */ /* 0x000fe20000000059 */
[----:B------:R-:W-:-:S02]  /*2fc0*/  HADD2.F32 R90, -RZ, R9.H1_H1 ;  /* 0x30000009ff5a7230 */ /* 0x000fc40000004100 */
[----:B------:R-:W-:Y:S01]  /*2fd0*/  FFMA R91, R160, R91, R161 ;  /* 0x0000005ba05b7223 */ /* 0x000fe200000000a1 */
[----:B------:R-:W-:Y:S01]  /*2fe0*/  FFMA R167, R88, R156, R15 ;  /* 0x0000009c58a77223 */ /* 0x000fe2000000000f */
[--C-:B------:R-:W-:Y:S02]  /*2ff0*/  HADD2.F32 R14, -RZ, R10.reuse.H1_H1 ;  /* 0x3000000aff0e7230 */ /* 0x100fe40000004100 */
[C---:B------:R-:W-:Y:S01]  /*3000*/  FFMA R93, R160.reuse, R93, R23 ;  /* 0x0000005da05d7223 */ /* 0x040fe20000000017 */
[----:B------:R-:W-:Y:S02]  /*3010*/  HADD2.F32 R88, -RZ, R11.H0_H0 ;  /* 0x2000000bff587230 */ /* 0x000fe40000004100 */
[----:B------:R-:W-:Y:S01]  /*3020*/  FFMA R15, R160, R94, R161 ;  /* 0x0000005ea00f7223 */ /* 0x000fe200000000a1 */
[-C--:B------:R-:W-:Y:S01]  /*3030*/  FFMA R154, R12, R156.reuse, R13 ;  /* 0x0000009c0c9a7223 */ /* 0x080fe2000000000d */
[----:B------:R-:W-:Y:S01]  /*3040*/  FFMA R168, R90, R156, R91 ;  /* 0x0000009c5aa87223 */ /* 0x000fe2000000005b */
[----:B------:R-:W-:Y:S01]  /*3050*/  FFMA R13, R160, R92, R23 ;  /* 0x0000005ca00d7223 */ /* 0x000fe20000000017 */
[----:B------:R-:W-:-:S02]  /*3060*/  HADD2.F32 R12, -RZ, R10.H0_H0 ;  /* 0x2000000aff0c7230 */ /* 0x000fc40000004100 */
[-C--:B------:R-:W-:Y:S01]  /*3070*/  FFMA R92, R14, R156.reuse, R93 ;  /* 0x0000009c0e5c7223 */ /* 0x080fe2000000005d */
[----:B------:R-:W-:Y:S02]  /*3080*/  HADD2.F32 R90, -RZ, R11.H1_H1 ;  /* 0x3000000bff5a7230 */ /* 0x000fe40000004100 */
[----:B------:R-:W-:Y:S01]  /*3090*/  FFMA R95, R160, R95, R161 ;  /* 0x0000005fa05f7223 */ /* 0x000fe200000000a1 */
[----:B------:R-:W-:Y:S01]  /*30a0*/  FFMA R93, R88, R156, R15 ;  /* 0x0000009c585d7223 */ /* 0x000fe2000000000f */
[--C-:B--2---:R-:W-:Y:S02]  /*30b0*/  HADD2.F32 R14, -RZ, R4.reuse.H1_H1 ;  /* 0x30000004ff0e7230 */ /* 0x104fe40000004100 */
        /* <DEDUP_REMOVED lines=10> */
[-C--:B------:R-:W-:Y:S01]  /*3160*/  FFMA R97, R88, R156.reuse, R15 ;  /* 0x0000009c58617223 */ /* 0x080fe2000000000f */
[C---:B------:R-:W-:Y:S01]  /*3170*/  SHF.L.U32 R88, R18.reuse, 0x5, RZ ;  /* 0x0000000512587819 */ /* 0x040fe200000006ff */
[----:B------:R-:W-:Y:S02]  /*3180*/  IMAD.SHL.U32 R14, R18, 0x10, RZ ;  /* 0x00000010120e7824 */ /* 0x000fe400078e00ff */
[-C--:B------:R-:W-:Y:S01]  /*3190*/  FFMA R95, R12, R156.reuse, R13 ;  /* 0x0000009c0c5f7223 */ /* 0x080fe2000000000d */
[----:B------:R-:W-:Y:S01]  /*31a0*/  FFMA R90, R90, R156, R99 ;  /* 0x0000009c5a5a7223 */ /* 0x000fe20000000063 */
[--C-:B------:R-:W-:Y:S01]  /*31b0*/  FFMA R13, R160, R100, R23.reuse ;  /* 0x00000064a00d7223 */ /* 0x100fe20000000017 */
[----:B------:R-:W-:Y:S01]  /*31c0*/  SHF.R.U32.HI R100, RZ, 0x1, R18 ;  /* 0x00000001ff647819 */ /* 0x000fe20000011612 */
[--C-:B------:R-:W-:Y:S01]  /*31d0*/  HADD2.F32 R12, -RZ, R6.reuse.H0_H0 ;  /* 0x20000006ff0c7230 */ /* 0x100fe20000004100 */
[----:B------:R-:W-:Y:S01]  /*31e0*/  LOP3.LUT R99, R88, 0xc0, RZ, 0xc0, !PT ;  /* 0x000000c058637812 */ /* 0x000fe200078ec0ff */
[----:B------:R-:W-:Y:S01]  /*31f0*/  FFMA R101, R160, R101, R23 ;  /* 0x00000065a0657223 */ /* 0x000fe20000000017 */
[----:B------:R-:W-:Y:S01]  /*3200*/  LOP3.LUT R15, R14, 0xe00, RZ, 0xc0, !PT ;  /* 0x00000e000e0f7812 */ /* 0x000fe200078ec0ff */
[----:B------:R-:W-:Y:S01]  /*3210*/  HADD2.F32 R14, -RZ, R6.H1_H1 ;  /* 0x30000006ff0e7230 */ /* 0x000fe20000004100 */
[----:B------:R-:W-:Y:S01]  /*3220*/  LOP3.LUT R99, R99, 0x8, R100, 0xf8, !PT ;  /* 0x0000000863637812 */ /* 0x000fe200078ef864 */
[----:B------:R-:W-:Y:S01]  /*3230*/  IMAD.SHL.U32 R100, R18, 0x4, RZ ;  /* 0x0000000412647824 */ /* 0x000fe200078e00ff */
[--C-:B------:R-:W-:Y:S01]  /*3240*/  LOP3.LUT R15, R15, 0x20, R88.reuse, 0xf8, !PT ;  /* 0x000000200f0f7812 */ /* 0x100fe200078ef858 */
[----:B------:R-:W-:Y:S01]  /*3250*/  FFMA R98, R12, R156, R13 ;  /* 0x0000009c0c627223 */ /* 0x000fe2000000000d */
[----:B------:R-:W-:Y:S01]  /*3260*/  FFMA R13, R160, R102, R161 ;  /* 0x00000066a00d7223 */ /* 0x000fe200000000a1 */
[----:B------:R-:W-:Y:S01]  /*3270*/  LOP3.LUT R12, R18, 0xff, RZ, 0xc0, !PT ;  /* 0x000000ff120c7812 */ /* 0x000fe200078ec0ff */
[----:B------:R-:W-:Y:S01]  /*3280*/  FFMA R101, R14, R156, R101 ;  /* 0x0000009c0e657223 */ /* 0x000fe20000000065 */
[----:B------:R-:W-:Y:S01]  /*3290*/  LOP3.LUT R15, R15, 0x100, R88, 0xf8, !PT ;  /* 0x000001000f0f7812 */ /* 0x000fe200078ef858 */
[--C-:B------:R-:W-:Y:S01]  /*32a0*/  HADD2.F32 R14, -RZ, R7.reuse.H0_H0 ;  /* 0x20000007ff0e7230 */ /* 0x100fe20000004100 */
[----:B------:R-:W-:Y:S01]  /*32b0*/  LOP3.LUT R102, R99, 0x18, R100, 0x78, !PT ;  /* 0x0000001863667812 */ /* 0x000fe200078e7864 */
[----:B------:R-:W-:-:S02]  /*32c0*/  HADD2.F32 R88, -RZ, R7.H1_H1 ;  /* 0x30000007ff587230 */ /* 0x000fc40000004100 */
[----:B------:R-:W-:Y:S01]  /*32d0*/  FFMA R103, R160, R103, R161 ;  /* 0x00000067a0677223 */ /* 0x000fe200000000a1 */
[----:B------:R-:W-:Y:S01]  /*32e0*/  VIADD R12, R12, 0x1f ;  /* 0x0000001f0c0c7836 */ /* 0x000fe20000000000 */
[----:B------:R-:W-:Y:S01]  /*32f0*/  LOP3.LUT R102, R15, R102, RZ, 0xfc, !PT ;  /* 0x000000660f667212 */ /* 0x000fe200078efcff */
[-C--:B------:R-:W-:Y:S01]  /*3300*/  FFMA R99, R14, R156.reuse, R13 ;  /* 0x0000009c0e637223 */ /* 0x080fe2000000000d */
[----:B------:R-:W-:Y:S01]  /*3310*/  FFMA R100, R88, R156, R103 ;  /* 0x0000009c58647223 */ /* 0x000fe20000000067 */
[----:B------:R-:W-:Y:S01]  /*3320*/  F2FP.F16.F32.PACK_AB R14, R92, R91 ;  /* 0x0000005b5c0e723e */ /* 0x000fe200000000ff */
[----:B------:R-:W-:Y:S05]  /*3330*/  WARPSYNC.ALL ;  /* 0x0000000000007948 */ /* 0x000fea0003800000 */
[----:B------:R-:W-:Y:S01]  /*3340*/  LEA R92, R102, UR53, 0x1 ;  /* 0x00000035665c7c11 */ /* 0x000fe2000f8e08ff */
[----:B------:R-:W-:Y:S01]  /*3350*/  BSSY B0, `(.L_x_51) ;  /* 0x000001a000007945 */ /* 0x000fe20003800000 */
[----:B------:R-:W-:-:S02]  /*3360*/  ISETP.GT.U32.AND P2, PT, R12, 0x3e, PT ;  /* 0x0000003e0c00780c */ /* 0x000fc40003f44070 */
[----:B------:R-:W-:Y:S02]  /*3370*/  F2FP.F16.F32.PACK_AB R12, R89, R154 ;  /* 0x0000009a590c723e */ /* 0x000fe400000000ff */
[----:B------:R-:W-:Y:S02]  /*3380*/  F2FP.F16.F32.PACK_AB R13, R168, R167 ;  /* 0x000000a7a80d723e */ /* 0x000fe400000000ff */
[----:B------:R-:W-:Y:S02]  /*3390*/  F2FP.F16.F32.PACK_AB R15, R94, R93 ;  /* 0x0000005d5e0f723e */ /* 0x000fe400000000ff */
[----:B------:R-:W-:Y:S02]  /*33a0*/  F2FP.F16.F32.PACK_AB R89, R90, R97 ;  /* 0x000000615a59723e */ /* 0x000fe400000000ff */
[----:B------:R-:W-:Y:S01]  /*33b0*/  F2FP.F16.F32.PACK_AB R88, R96, R95 ;  /* 0x0000005f6058723e */ /* 0x000fe200000000ff */
[----:B------:R1:W-:Y:S01]  /*33c0*/  STSM.16.M88.4 [R92+0x200], R12 ;  /* 0x0002000c5c007844 */ /* 0x0003e20000000200 */
[----:B------:R-:W-:-:S02]  /*33d0*/  F2FP.F16.F32.PACK_AB R90, R101, R98 ;  /* 0x00000062655a723e */ /* 0x000fc400000000ff */
[----:B------:R-:W-:Y:S02]  /*33e0*/  F2FP.F16.F32.PACK_AB R91, R100, R99 ;  /* 0x00000063645b723e */ /* 0x000fe400000000ff */
[----:B------:R-:W-:-:S05]  /*33f0*/  LEA R93, R155, R92, 0x1 ;  /* 0x0000005c9b5d7211 */ /* 0x000fca00078e08ff */
[----:B------:R1:W-:Y:S01]  /*3400*/  STSM.16.M88.4 [R93+0x200], R88 ;  /* 0x000200585d007844 */ /* 0x0003e20000000200 */
[----:B------:R-:W-:Y:S01]  /*3410*/  @!PT LDS RZ, [RZ] ;  /* 0x00000000fffff984 */ /* 0x000fe20000000800 */
[----:B------:R-:W-:Y:S01]  /*3420*/  @!PT LDS RZ, [RZ] ;  /* 0x00000000fffff984 */ /* 0x000fe20000000800 */
[----:B------:R-:W-:Y:S01]  /*3430*/  @!PT LDS RZ, [RZ] ;  /* 0x00000000fffff984 */ /* 0x000fe20000000800 */
[----:B------:R-:W-:Y:S01]  /*3440*/  @!PT LDS RZ, [RZ] ;  /* 0x00000000fffff984 */ /* 0x000fe20000000800 */
[----:B------:R2:W-:Y:S06]  /*3450*/  MEMBAR.ALL.CTA ;  /* 0x0000000000007992 */ /* 0x0005ec0000008000 */
[----:B--2---:R-:W2:Y:S02]  /*3460*/  FENCE.VIEW.ASYNC.S ;  /* 0x00000000000073c6 */ /* 0x004ea40000000000 */
[----:B--2---:R-:W-:Y:S06]  /*3470*/  BAR.SYNC.DEFER_BLOCKING 0x1, 0x100 ;  /* 0x0044000000007b1d */ /* 0x004fec0000010000 */
[----:B------:R-:W-:Y:S05]  /*3480*/  @P2 BRA `(.L_x_52) ;  /* 0x0000000000182947 */ /* 0x000fea0003800000 */
[----:B------:R-:W-:Y:S02]  /*3490*/  UIADD3 UR4, UP0, UR54, 0x4f0, URZ ;  /* 0x000004f036047890 */ /* 0x000fe4000ff1e03f */
[----:B------:R-:W-:Y:S02]  /*34a0*/  UIADD3 UR44, UR53, 0x200, URZ ;  /* 0x00000200352c7890 */ /* 0x000fe4000fffe03f */
[----:B------:R-:W-:-:S09]  /*34b0*/  UIADD3.X UR5, URZ, UR55, URZ, UP0, !UPT ;  /* 0x000000373f057290 */ /* 0x000fd200087fe43f */
[----:B------:R2:W-:Y:S01]  /*34c0*/  UTMASTG.3D [UR44], [UR4] ;  /* 0x0000002c040073b5 */ /* 0x0005e20008010000 */
[----:B------:R0:W-:Y:S01]  /*34d0*/  UTMACMDFLUSH ;  /* 0x00000000000079b7 */ /* 0x0001e20000000000 */
[----:B--2---:R-:W-:-:S04]  /*34e0*/  DEPBAR.LE SB0, 0x1 ;  /* 0x000080400000791a */ /* 0x004fc80000000000 */
.L_x_52:
[----:B------:R-:W-:Y:S05]  /*34f0*/  BSYNC B0 ;  /* 0x0000000000007941 */ /* 0x000fea0003800000 */
.L_x_51:
[----:B------:R-:W-:Y:S01]  /*3500*/  BAR.SYNC.DEFER_BLOCKING 0x1, 0x100 ;  /* 0x0044000000007b1d */ /* 0x000fe20000010000 */
[----:B------:R-:W-:Y:S01]  /*3510*/  ISETP.NE.AND P3, PT, RZ, UR48, PT ;  /* 0x00000030ff007c0c */ /* 0x000fe2000bf65270 */
[----:B-1----:R-:W-:-:S04]  /*3520*/  VIADD R89, R92, 0x200 ;  /* 0x000002005c597836 */ /* 0x002fc80000000000 */
[----:B------:R-:W-:-:S08]  /*3530*/  IMAD R88, R155, 0x2, R89 ;  /* 0x000000029b587824 */ /* 0x000fd000078e0259 */
[----:B------:R-:W-:Y:S05]  /*3540*/  @!P3 BRA `(.L_x_53) ;  /* 0x000000000034b947 */ /* 0x000fea0003800000 */
[----:B------:R-:W-:Y:S04]  /*3550*/  BSSY B0, `(.L_x_54) ;  /* 0x0000009000007945 */ /* 0x000fe80003800000 */
[----:B------:R-:W-:Y:S05]  /*3560*/  @!P0 BRA `(.L_x_55) ;  /* 0x00000000001c8947 */ /* 0x000fea0003800000 */
[----:B------:R-:W-:-:S13]  /*3570*/  ISETP.NE.AND P3, PT, R163, 0x3, PT ;  /* 0x00000003a300780c */ /* 0x000fda0003f65270 */
[----:B------:R-:W-:Y:S05]  /*3580*/  @!P3 BRA `(.L_x_56) ;  /* 0x000000000004b947 */ /* 0x000fea0003800000 */
[----:B------:R-:W-:Y:S01]  /*3590*/  BPT.TRAP 0x1 ;  /* 0x000000040000795c */ /* 0x000fe20000300000 */
.L_x_56:
[----:B------:R-:W-:-:S04]  /*35a0*/  ULEA UR4, UR36, UR53, 0x3 ;  /* 0x0000003524047291 */ /* 0x000fc8000f8e183f */
[----:B------:R-:W-:-:S04]  /*35b0*/  UIADD3 UR4, UR4, 0x60, URZ ;  /* 0x0000006004047890 */ /* 0x000fc8000fffe03f */
[----:B------:R-:W-:-:S09]  /*35c0*/  UPRMT UR4, UR52, 0x654, UR4 ;  /* 0x0000065434047896 */ /* 0x000fd20008000004 */
[----:B------:R-:W-:Y:S03]  /*35d0*/  SYNCS.ARRIVE.TRANS64.RED.A1T0 RZ, [UR4], RZ ;  /* 0x000000ffffff79a7 */ /* 0x000fe60008100404 */
.L_x_55:
[----:B------:R-:W-:Y:S05]  /*35e0*/  BSYNC B0 ;  /* 0x0000000000007941 */ /* 0x000fea0003800000 */
.L_x_54:
[----:B------:R-:W-:-:S04]  /*35f0*/  UIADD3 UR36, UR36, 0x1, URZ ;  /* 0x0000000124247890 */ /* 0x000fc8000fffe03f */
[----:B------:R-:W-:-:S04]  /*3600*/  UISETP.NE.AND UP0, UPT, UR36, 0x4, UPT ;  /* 0x000000042400788c */ /* 0x000fc8000bf05270 */
[----:B------:R-:W-:-:S12]  /*3610*/  USEL UR36, UR36, URZ, UP0 ;  /* 0x0000003f24247287 */ /* 0x000fd80008000000 */
.L_x_53:
[----:B------:R-:W-:Y:S04]  /*3620*/  BSSY B0, `(.L_x_57) ;  /* 0x0000011000007945 */ /* 0x000fe80003800000 */
[----:B------:R-:W-:Y:S05]  /*3630*/  @!P0 BRA `(.L_x_58) ;  /* 0x00000000003c8947 */ /* 0x000fea0003800000 */
[----:B------:R-:W-:-:S13]  /*3640*/  ISETP.NE.AND P3, PT, R163, 0x3, PT ;  /* 0x00000003a300780c */ /* 0x000fda0003f65270 */
[----:B------:R-:W-:Y:S05]  /*3650*/  @!P3 BRA `(.L_x_59) ;  /* 0x000000000004b947 */ /* 0x000fea0003800000 */
[----:B------:R-:W-:Y:S01]  /*3660*/  BPT.TRAP 0x1 ;  /* 0x000000040000795c */ /* 0x000fe20000300000 */
.L_x_59:
[C---:B------:R-:W-:Y:S01]  /*3670*/  LEA R14, R20.reuse, UR53, 0x3 ;  /* 0x00000035140e7c11 */ /* 0x040fe2000f8e18ff */
[----:B------:R-:W-:Y:S01]  /*3680*/  BSSY B1, `(.L_x_60) ;  /* 0x0000006000017945 */ /* 0x000fe20003800000 */
[----:B------:R-:W-:Y:S02]  /*3690*/  SHF.L.U32 R15, RZ, 0x1f, RZ ;  /* 0x0000001fff0f7819 */ /* 0x000fe400000006ff */
[----:B------:R-:W-:Y:S02]  /*36a0*/  @!P1 LEA R12, R20, R89, 0xd ;  /* 0x00000059140c9211 */ /* 0x000fe400078e68ff */
[----:B------:R-:W1:Y:S03]  /*36b0*/  SYNCS.PHASECHK.TRANS64.TRYWAIT P3, [R14+URZ+0x40], R15 ;  /* 0x0000400f0e0075a7 */ /* 0x000e66000806017f */
[----:B------:R-:W-:Y:S01]  /*36c0*/  @!P1 IMAD R13, R155, 0x2, R12 ;  /* 0x000000029b0d9824 */ /* 0x000fe200078e020c */
[----:B-1----:R-:W-:Y:S06]  /*36d0*/  @!P3 BRA `(.L_x_61) ;  /* 0x000000680068b947 */ /* 0x002fec0003800000 */
.L_x_229:
[----:B------:R-:W-:Y:S05]  /*36e0*/  BSYNC B1 ;  /* 0x0000000000017941 */ /* 0x000fea0003800000 */
.L_x_60:
[----:B------:R-:W-:Y:S05]  /*36f0*/  @!P1 WARPSYNC.ALL ;  /* 0x0000000000009948 */ /* 0x000fea0003800000 */
[----:B------:R2:W3:Y:S01]  /*3700*/  @!P1 LDSM.16.M88.4 R8, [R12] ;  /* 0x000000000c08983b */ /* 0x0004e20000000200 */
[----:B------:R-:W-:-:S03]  /*3710*/  VIADD R20, R20, 0x1 ;  /* 0x0000000114147836 */ /* 0x000fc60000000000 */
[----:B------:R2:W4:Y:S04]  /*3720*/  @!P1 LDSM.16.M88.4 R4, [R13] ;  /* 0x000000000d04983b */ /* 0x0005280000000200 */
.L_x_58:
[----:B------:R-:W-:Y:S05]  /*3730*/  BSYNC B0 ;  /* 0x0000000000007941 */ /* 0x000fea0003800000 */
.L_x_57:
[C---:B--2---:R-:W-:Y:S01]  /*3740*/  FFMA R13, R160.reuse, R24, R153 ;  /* 0x00000018a00d7223 */ /* 0x044fe20000000099 */
[C---:B-1----:R-:W-:Y:S01]  /*3750*/  FFMA R15, R160.reuse, R26, R21 ;  /* 0x0000001aa00f7223 */ /* 0x042fe20000000015 */
[--C-:B---3--:R-:W-:Y:S02]  /*3760*/  HADD2.F32 R14, -RZ, R8.reuse.H1_H1 ;  /* 0x30000008ff0e7230 */ /* 0x108fe40000004100 */
[C---:B------:R-:W-:Y:S01]  /*3770*/  FFMA R25, R160.reuse, R25, R153 ;  /* 0x00000019a0197223 */ /* 0x040fe20000000099 */
[----:B------:R-:W-:Y:S02]  /*3780*/  HADD2.F32 R12, -RZ, R8.H0_H0 ;  /* 0x20000008ff0c7230 */ /* 0x000fe40000004100 */
[----:B------:R-:W-:Y:S01]  /*3790*/  FFMA R27, R160, R27, R21 ;  /* 0x0000001ba01b7223 */ /* 0x000fe20000000015 */
[--C-:B------:R-:W-:Y:S02]  /*37a0*/  HADD2.F32 R24, -RZ, R9.reuse.H0_H0 ;  /* 0x20000009ff187230 */ /* 0x100fe40000004100 */
[----:B------:R-:W-:Y:S01]  /*37b0*/  FFMA R25, R14, R156, R25 ;  /* 0x0000009c0e197223 */ /* 0x000fe20000000019 */
[----:B------:R-:W-:-:S02]  /*37c0*/  HADD2.F32 R26, -RZ, R9.H1_H1 ;  /* 0x30000009ff1a7230 */ /* 0x000fc40000004100 */
[----:B------:R-:W-:Y:S01]  /*37d0*/  FFMA R12, R12, R156, R13 ;  /* 0x0000009c0c0c7223 */ /* 0x000fe2000000000d */
[----:B------:R-:W-:Y:S01]  /*37e0*/  FFMA R13, R160, R28, R153 ;  /* 0x0000001ca00d7223 */ /* 0x000fe20000000099 */
[----:B------:R-:W-:Y:S01]  /*37f0*/  FFMA R14, R24, R156, R15 ;  /* 0x0000009c180e7223 */ /* 0x000fe2000000000f */
[----:B------:R-:W-:Y:S01]  /*3800*/  FFMA R15, R160, R30, R21 ;  /* 0x0000001ea00f7223 */ /* 0x000fe20000000015 */
[----:B------:R-:W-:Y:S01]  /*3810*/  FFMA R27, R26, R156, R27 ;  /* 0x0000009c1a1b7223 */ /* 0x000fe2000000001b */
[--C-:B------:R-:W-:Y:S02]  /*3820*/  HADD2.F32 R26, -RZ, R10.reuse.H1_H1 ;  /* 0x3000000aff1a7230 */ /* 0x100fe40000004100 */
[C---:B------:R-:W-:Y:S01]  /*3830*/  FFMA R29, R160.reuse, R29, R153 ;  /* 0x0000001da01d7223 */ /* 0x040fe20000000099 */
[----:B------:R-:W-:Y:S02]  /*3840*/  HADD2.F32 R24, -RZ, R10.H0_H0 ;  /* 0x2000000aff187230 */ /* 0x000fe40000004100 */
[----:B------:R-:W-:Y:S01]  /*3850*/  FFMA R31, R160, R31, R21 ;  /* 0x0000001fa01f7223 */ /* 0x000fe20000000015 */
[----:B------:R-:W-:-:S02]  /*3860*/  HADD2.F32 R28, -RZ, R11.H0_H0 ;  /* 0x2000000bff1c7230 */ /* 0x000fc40000004100 */
[-C--:B------:R-:W-:Y:S01]  /*3870*/  FFMA R29, R26, R156.reuse, R29 ;  /* 0x0000009c1a1d7223 */ /* 0x080fe2000000001d */
[----:B------:R-:W-:Y:S02]  /*3880*/  HADD2.F32 R30, -RZ, R11.H1_H1 ;  /* 0x3000000bff1e7230 */ /* 0x000fe40000004100 */
[----:B------:R-:W-:Y:S01]  /*3890*/  FFMA R24, R24, R156, R13 ;  /* 0x0000009c18187223 */ /* 0x000fe2000000000d */
[----:B------:R-:W-:Y:S01]  /*38a0*/  FFMA R13, R160, R32, R153 ;  /* 0x00000020a00d7223 */ /* 0x000fe20000000099 */
[----:B------:R-:W-:Y:S01]  /*38b0*/  FFMA R26, R28, R156, R15 ;  /* 0x0000009c1c1a7223 */ /* 0x000fe2000000000f */
[----:B------:R-:W-:Y:S01]  /*38c0*/  FFMA R15, R160, R34, R21 ;  /* 0x00000022a00f7223 */ /* 0x000fe20000000015 */
[----:B------:R-:W-:Y:S01]  /*38d0*/  FFMA R31, R30, R156, R31 ;  /* 0x0000009c1e1f7223 */ /* 0x000fe2000000001f */
[--C-:B----4-:R-:W-:Y:S02]  /*38e0*/  HADD2.F32 R30, -RZ, R4.reuse.H1_H1 ;  /* 0x30000004ff1e7230 */ /* 0x110fe40000004100 */
[----:B------:R-:W-:Y:S01]  /*38f0*/  FFMA R33, R160, R33, R153 ;  /* 0x00000021a0217223 */ /* 0x000fe20000000099 */
[----:B------:R-:W-:-:S02]  /*3900*/  HADD2.F32 R28, -RZ, R4.H0_H0 ;  /* 0x20000004ff1c7230 */ /* 0x000fc40000004100 */
[----:B------:R-:W-:Y:S01]  /*3910*/  FFMA R35, R160, R35, R21 ;  /* 0x00000023a0237223 */ /* 0x000fe20000000015 */
[--C-:B------:R-:W-:Y:S02]  /*3920*/  HADD2.F32 R32, -RZ, R5.reuse.H0_H0 ;  /* 0x20000005ff207230 */ /* 0x100fe40000004100 */
[-C--:B------:R-:W-:Y:S01]  /*3930*/  FFMA R33, R30, R156.reuse, R33 ;  /* 0x0000009c1e217223 */ /* 0x080fe20000000021 */
[----:B------:R-:W-:Y:S02]  /*3940*/  HADD2.F32 R34, -RZ, R5.H1_H1 ;  /* 0x30000005ff227230 */ /* 0x000fe40000004100 */
[----:B------:R-:W-:Y:S01]  /*3950*/  FFMA R28, R28, R156, R13 ;  /* 0x0000009c1c1c7223 */ /* 0x000fe2000000000d */
[----:B------:R-:W-:Y:S01]  /*3960*/  FFMA R13, R160, R36, R153 ;  /* 0x00000024a00d7223 */ /* 0x000fe20000000099 */
[----:B------:R-:W-:Y:S01]  /*3970*/  FFMA R30, R32, R156, R15 ;  /* 0x0000009c201e7223 */ /* 0x000fe2000000000f */
[----:B------:R-:W-:Y:S01]  /*3980*/  FFMA R15, R160, R38, R21 ;  /* 0x00000026a00f7223 */ /* 0x000fe20000000015 */
[----:B------:R-:W-:Y:S01]  /*3990*/  FFMA R35, R34, R156, R35 ;  /* 0x0000009c22237223 */ /* 0x000fe20000000023 */
[----:B------:R-:W-:-:S02]  /*39a0*/  HADD2.F32 R34, -RZ, R6.H1_H1 ;  /* 0x30000006ff227230 */ /* 0x000fc40000004100 */
[C---:B------:R-:W-:Y:S01]  /*39b0*/  FFMA R37, R160.reuse, R37, R153 ;  /* 0x00000025a0257223 */ /* 0x040fe20000000099 */
[----:B------:R-:W-:Y:S02]  /*39c0*/  HADD2.F32 R32, -RZ, R6.H0_H0 ;  /* 0x20000006ff207230 */ /* 0x000fe40000004100 */
[----:B------:R-:W-:Y:S01]  /*39d0*/  FFMA R39, R160, R39, R21 ;  /* 0x00000027a0277223 */ /* 0x000fe20000000015 */
[--C-:B------:R-:W-:Y:S02]  /*39e0*/  HADD2.F32 R36, -RZ, R7.reuse.H0_H0 ;  /* 0x20000007ff247230 */ /* 0x100fe40000004100 */
[-C--:B------:R-:W-:Y:S01]  /*39f0*/  FFMA R37, R34, R156.reuse, R37 ;  /* 0x0000009c22257223 */ /* 0x080fe20000000025 */
[----:B------:R-:W-:Y:S02]  /*3a00*/  HADD2.F32 R38, -RZ, R7.H1_H1 ;  /* 0x30000007ff267230 */ /* 0x000fe40000004100 */
[----:B------:R-:W-:Y:S01]  /*3a10*/  FFMA R32, R32, R156, R13 ;  /* 0x0000009c20207223 */ /* 0x000fe2000000000d */
[----:B------:R-:W-:Y:S01]  /*3a20*/  F2FP.F16.F32.PACK_AB R13, R27, R14 ;  /* 0x0000000e1b0d723e */ /* 0x000fe200000000ff */
[----:B------:R-:W-:Y:S01]  /*3a30*/  FFMA R34, R36, R156, R15 ;  /* 0x0000009c24227223 */ /* 0x000fe2000000000f */
[----:B------:R-:W-:Y:S01]  /*3a40*/  F2FP.F16.F32.PACK_AB R12, R25, R12 ;  /* 0x0000000c190c723e */ /* 0x000fe200000000ff */
[----:B------:R-:W-:Y:S01]  /*3a50*/  FFMA R39, R38, R156, R39 ;  /* 0x0000009c26277223 */ /* 0x000fe20000000027 */
[----:B------:R-:W-:Y:S01]  /*3a60*/  F2FP.F16.F32.PACK_AB R14, R29, R24 ;  /* 0x000000181d0e723e */ /* 0x000fe200000000ff */
[----:B------:R-:W-:Y:S05]  /*3a70*/  WARPSYNC.ALL ;  /* 0x0000000000007948 */ /* 0x000fea0003800000 */
[----:B------:R-:W-:Y:S01]  /*3a80*/  F2FP.F16.F32.PACK_AB R15, R31, R26 ;  /* 0x0000001a1f0f723e */ /* 0x000fe200000000ff */
[----:B------:R-:W-:Y:S01]  /*3a90*/  BSSY B0, `(.L_x_62) ;  /* 0x0000018000007945 */ /* 0x000fe20003800000 */
[----:B------:R-:W-:-:S02]  /*3aa0*/  F2FP.F16.F32.PACK_AB R24, R33, R28 ;  /* 0x0000001c2118723e */ /* 0x000fc400000000ff */
[----:B------:R-:W-:Y:S01]  /*3ab0*/  F2FP.F16.F32.PACK_AB R25, R35, R30 ;  /* 0x0000001e2319723e */ /* 0x000fe200000000ff */
[----:B------:R1:W-:Y:S01]  /*3ac0*/  STSM.16.M88.4 [R92+0x2200], R12 ;  /* 0x0022000c5c007844 */ /* 0x0003e20000000200 */
[----:B------:R-:W-:Y:S02]  /*3ad0*/  F2FP.F16.F32.PACK_AB R26, R37, R32 ;  /* 0x00000020251a723e */ /* 0x000fe400000000ff */
[----:B------:R-:W-:-:S05]  /*3ae0*/  F2FP.F16.F32.PACK_AB R27, R39, R34 ;  /* 0x00000022271b723e */ /* 0x000fca00000000ff */
        /* <DEDUP_REMOVED lines=11> */
[----:B------:R-:W-:Y:S02]  /*3ba0*/  UIADD3 UR4, UR53, 0x2200, URZ ;  /* 0x0000220035047890 */ /* 0x000fe4000fffe03f */
[----:B------:R-:W-:Y:S01]  /*3bb0*/  UIADD3.X UR9, URZ, UR55, URZ, UP0, !UPT ;  /* 0x000000373f097290 */ /* 0x000fe200087fe43f */
[----:B------:R-:W-:Y:S01]  /*3bc0*/  UMOV UR5, UR45 ;  /* 0x0000002d00057c82 */ /* 0x000fe20008000000 */
[----:B------:R-:W-:-:S07]  /*3bd0*/  UMOV UR7, UR47 ;  /* 0x0000002f00077c82 */ /* 0x000fce0008000000 */
[----:B------:R2:W-:Y:S01]  /*3be0*/  UTMASTG.3D [UR4], [UR8] ;  /* 0x00000004080073b5 */ /* 0x0005e20008010000 */
[----:B------:R0:W-:Y:S01]  /*3bf0*/  UTMACMDFLUSH ;  /* 0x00000000000079b7 */ /* 0x0001e20000000000 */
[----:B--2---:R-:W-:-:S04]  /*3c00*/  DEPBAR.LE SB0, 0x1 ;  /* 0x000080400000791a */ /* 0x004fc80000000000 */
.L_x_63:
[----:B------:R-:W-:Y:S05]  /*3c10*/  BSYNC B0 ;  /* 0x0000000000007941 */ /* 0x000fea0003800000 */
.L_x_62:
[----:B------:R-:W-:Y:S01]  /*3c20*/  IADD3 R28, R92, 0x2200, RZ ;  /* 0x000022005c1c7810 */ /* 0x000fe20007ffe0ff */
[----:B------:R-:W-:Y:S04]  /*3c30*/  BAR.SYNC.DEFER_BLOCKING 0x1, 0x100 ;  /* 0x0044000000007b1d */ /* 0x000fe80000010000 */
[----:B------:R-:W-:Y:S02]  /*3c40*/  IMAD R28, R155, 0x2, R28 ;  /* 0x000000029b1c7824 */ /* 0x000fe400078e021c */
[----:B------:R-:W-:Y:S04]  /*3c50*/  BSSY B0, `(.L_x_64) ;  /* 0x0000009000007945 */ /* 0x000fe80003800000 */
[----:B------:R-:W-:Y:S05]  /*3c60*/  @!P0 BRA `(.L_x_65) ;  /* 0x00000000001c8947 */ /* 0x000fea0003800000 */
[----:B------:R-:W-:-:S13]  /*3c70*/  ISETP.NE.AND P3, PT, R163, 0x3, PT ;  /* 0x00000003a300780c */ /* 0x000fda0003f65270 */
[----:B------:R-:W-:Y:S05]  /*3c80*/  @!P3 BRA `(.L_x_66) ;  /* 0x000000000004b947 */ /* 0x000fea0003800000 */
[----:B------:R-:W-:Y:S01]  /*3c90*/  BPT.TRAP 0x1 ;  /* 0x000000040000795c */ /* 0x000fe20000300000 */
.L_x_66:
[----:B------:R-:W-:-:S04]  /*3ca0*/  ULEA UR4, UR36, UR53, 0x3 ;  /* 0x0000003524047291 */ /* 0x000fc8000f8e183f */
[----:B------:R-:W-:-:S04]  /*3cb0*/  UIADD3 UR4, UR4, 0x60, URZ ;  /* 0x0000006004047890 */ /* 0x000fc8000fffe03f */
[----:B------:R-:W-:-:S09]  /*3cc0*/  UPRMT UR4, UR52, 0x654, UR4 ;  /* 0x0000065434047896 */ /* 0x000fd20008000004 */
[----:B------:R-:W-:Y:S03]  /*3cd0*/  SYNCS.ARRIVE.TRANS64.RED.A1T0 RZ, [UR4], RZ ;  /* 0x000000ffffff79a7 */ /* 0x000fe60008100404 */
.L_x_65:
[----:B------:R-:W-:Y:S05]  /*3ce0*/  BSYNC B0 ;  /* 0x0000000000007941 */ /* 0x000fea0003800000 */
.L_x_64:
[----:B------:R-:W-:Y:S01]  /*3cf0*/  UIADD3 UR36, UR36, 0x1, URZ ;  /* 0x0000000124247890 */ /* 0x000fe2000fffe03f */
[----:B------:R-:W-:Y:S01]  /*3d00*/  BSSY B0, `(.L_x_67) ;  /* 0x0000017000007945 */ /* 0x000fe20003800000 */
[----:B------:R-:W-:Y:S02]  /*3d10*/  IMAD.MOV.U32 R29, RZ, RZ, RZ ;  /* 0x000000ffff1d7224 */ /* 0x000fe400078e00ff */
[----:B------:R-:W-:-:S04]  /*3d20*/  UISETP.NE.AND UP0, UPT, UR36, 0x4, UPT ;  /* 0x000000042400788c */ /* 0x000fc8000bf05270 */
[----:B------:R-:W-:Y:S01]  /*3d30*/  USEL UR36, UR36, URZ, UP0 ;  /* 0x0000003f24247287 */ /* 0x000fe20008000000 */
[----:B------:R-:W-:Y:S11]  /*3d40*/  @!P0 BRA `(.L_x_68) ;  /* 0x0000000000488947 */ /* 0x000ff60003800000 */
[----:B------:R-:W-:-:S13]  /*3d50*/  ISETP.NE.AND P3, PT, R163, 0x3, PT ;  /* 0x00000003a300780c */ /* 0x000fda0003f65270 */
[----:B------:R-:W-:Y:S05]  /*3d60*/  @!P3 BRA `(.L_x_69) ;  /* 0x000000000004b947 */ /* 0x000fea0003800000 */
[----:B------:R-:W-:Y:S01]  /*3d70*/  BPT.TRAP 0x1 ;  /* 0x000000040000795c */ /* 0x000fe20000300000 */
.L_x_69:
[C---:B-1----:R-:W-:Y:S01]  /*3d80*/  LEA R12, R20.reuse, UR53, 0x3 ;  /* 0x00000035140c7c11 */ /* 0x042fe2000f8e18ff */
[----:B------:R-:W-:Y:S01]  /*3d90*/  BSSY B1, `(.L_x_70) ;  /* 0x0000006000017945 */ /* 0x000fe20003800000 */
[----:B------:R-:W-:Y:S02]  /*3da0*/  SHF.L.U32 R13, RZ, 0x1f, RZ ;  /* 0x0000001fff0d7819 */ /* 0x000fe400000006ff */
[----:B------:R-:W-:Y:S02]  /*3db0*/  @!P1 LEA R14, R20, R89, 0xd ;  /* 0x00000059140e9211 */ /* 0x000fe400078e68ff */
[----:B------:R-:W1:Y:S03]  /*3dc0*/  SYNCS.PHASECHK.TRANS64.TRYWAIT P3, [R12+URZ+0x40], R13 ;  /* 0x0000400d0c0075a7 */ /* 0x000e66000806017f */
[----:B------:R-:W-:Y:S01]  /*3dd0*/  @!P1 IMAD R15, R155, 0x2, R14 ;  /* 0x000000029b0f9824 */ /* 0x000fe200078e020e */
[----:B-1----:R-:W-:Y:S06]  /*3de0*/  @!P3 BRA `(.L_x_71) ;  /* 0x0000006000b8b947 */ /* 0x002fec0003800000 */
.L_x_230:
[----:B------:R-:W-:Y:S05]  /*3df0*/  BSYNC B1 ;  /* 0x0000000000017941 */ /* 0x000fea0003800000 */
.L_x_70:
[----:B------:R-:W-:Y:S05]  /*3e00*/  @!P1 WARPSYNC.ALL ;  /* 0x0000000000009948 */ /* 0x000fea0003800000 */
[----:B------:R2:W3:Y:S01]  /*3e10*/  @!P1 LDSM.16.M88.4 R8, [R14] ;  /* 0x000000000e08983b */ /* 0x0004e20000000200 */
[----:B------:R-:W-:-:S03]  /*3e20*/  VIADD R20, R20, 0x1 ;  /* 0x0000000114147836 */ /* 0x000fc60000000000 */
[----:B------:R2:W4:Y:S02]  /*3e30*/  @!P1 LDSM.16.M88.4 R4, [R15] ;  /* 0x000000000f04983b */ /* 0x0005240000000200 */
[----:B------:R-:W-:-:S04]  /*3e40*/  ISETP.NE.AND P3, PT, R20, 0x4, PT ;  /* 0x000000041400780c */ /* 0x000fc80003f65270 */
[----:B------:R-:W-:Y:S02]  /*3e50*/  SEL R20, R20, RZ, P3 ;  /* 0x000000ff14147207 */ /* 0x000fe40001800000 */
[----:B--2---:R-:W-:-:S07]  /*3e60*/  SEL R29, RZ, 0x1, P3 ;  /* 0x00000001ff1d7807 */ /* 0x004fce0001800000 */
.L_x_68:
[----:B------:R-:W-:Y:S05]  /*3e70*/  BSYNC B0 ;  /* 0x0000000000007941 */ /* 0x000fea0003800000 */
.L_x_67:
[--C-:B-1-3--:R-:W-:Y:S02]  /*3e80*/  HADD2.F32 R14, -RZ, R8.reuse.H1_H1 ;  /* 0x30000008ff0e7230 */ /* 0x10afe40000004100 */
[C---:B------:R-:W-:Y:S01]  /*3e90*/  FFMA R105, R160.reuse, R105, R23 ;  /* 0x00000069a0697223 */ /* 0x040fe20000000017 */
[--C-:B------:R-:W-:Y:S02]  /*3ea0*/  HADD2.F32 R26, -RZ, R9.reuse.H1_H1 ;  /* 0x30000009ff1a7230 */ /* 0x100fe40000004100 */
[C-C-:B------:R-:W-:Y:S01]  /*3eb0*/  FFMA R107, R160.reuse, R107, R161.reuse ;  /* 0x0000006ba06b7223 */ /* 0x140fe200000000a1 */
[----:B------:R-:W-:Y:S02]  /*3ec0*/  HADD2.F32 R24, -RZ, R9.H0_H0 ;  /* 0x20000009ff187230 */ /* 0x000fe40000004100 */
[C---:B------:R-:W-:Y:S01]  /*3ed0*/  FFMA R15, R160.reuse, R106, R161 ;  /* 0x0000006aa00f7223 */ /* 0x040fe200000000a1 */
[----:B------:R-:W-:Y:S02]  /*3ee0*/  HADD2.F32 R12, -RZ, R8.H0_H0 ;  /* 0x20000008ff0c7230 */ /* 0x000fe40000004100 */
[----:B------:R-:W-:Y:S01]  /*3ef0*/  FFMA R13, R160, R104, R23 ;  /* 0x00000068a00d7223 */ /* 0x000fe20000000017 */
[-C--:B------:R-:W-:Y:S01]  /*3f00*/  FFMA R105, R14, R156.reuse, R105 ;  /* 0x0000009c0e697223 */ /* 0x080fe20000000069 */
[-C--:B------:R-:W-:Y:S01]  /*3f10*/  FFMA R107, R26, R156.reuse, R107 ;  /* 0x0000009c1a6b7223 */ /* 0x080fe2000000006b */
[----:B------:R-:W-:Y:S01]  /*3f20*/  FFMA R14, R24, R156, R15 ;  /* 0x0000009c180e7223 */ /* 0x000fe2000000000f */
[----:B------:R-:W-:-:S02]  /*3f30*/  HADD2.F32 R26, -RZ, R10.H1_H1 ;  /* 0x3000000aff1a7230 */ /* 0x000fc40000004100 */
[----:B------:R-:W-:Y:S01]  /*3f40*/  FFMA R12, R12, R156, R13 ;  /* 0x0000009c0c0c7223 */ /* 0x000fe2000000000d */
[--C-:B------:R-:W-:Y:S02]  /*3f50*/  HADD2.F32 R30, -RZ, R11.reuse.H0_H0 ;  /* 0x2000000bff1e7230 */ /* 0x100fe40000004100 */
[C---:B------:R-:W-:Y:S01]  /*3f60*/  FFMA R109, R160.reuse, R109, R23 ;  /* 0x0000006da06d7223 */ /* 0x040fe20000000017 */
[C---:B------:R-:W-:Y:S01]  /*3f70*/  FFMA R15, R160.reuse, R110, R161 ;  /* 0x0000006ea00f7223 */ /* 0x040fe200000000a1 */
[----:B------:R-:W-:Y:S02]  /*3f80*/  HADD2.F32 R24, -RZ, R10.H0_H0 ;  /* 0x2000000aff187230 */ /* 0x000fe40000004100 */
[C---:B------:R-:W-:Y:S01]  /*3f90*/  FFMA R13, R160.reuse, R108, R23 ;  /* 0x0000006ca00d7223 */ /* 0x040fe20000000017 */
[----:B------:R-:W-:Y:S02]  /*3fa0*/  HADD2.F32 R32, -RZ, R11.H1_H1 ;  /* 0x3000000bff207230 */ /* 0x000fe40000004100 */
[----:B------:R-:W-:Y:S01]  /*3fb0*/  FFMA R111, R160, R111, R161 ;  /* 0x0000006fa06f7223 */ /* 0x000fe200000000a1 */
[-C--:B------:R-:W-:Y:S01]  /*3fc0*/  FFMA R109, R26, R156.reuse, R109 ;  /* 0x0000009c1a6d7223 */ /* 0x080fe2000000006d */
[-C--:B------:R-:W-:Y:S01]  /*3fd0*/  FFMA R25, R30, R156.reuse, R15 ;  /* 0x0000009c1e197223 */ /* 0x080fe2000000000f */
[-C--:B------:R-:W-:Y:S01]  /*3fe0*/  FFMA R24, R24, R156.reuse, R13 ;  /* 0x0000009c18187223 */ /* 0x080fe2000000000d */
[----:B------:R-:W-:Y:S01]  /*3ff0*/  FFMA R26, R32, R156, R111 ;  /* 0x0000009c201a7223 */ /* 0x000fe2000000006f */
[----:B----4-:R-:W-:-:S02]  /*4000*/  HADD2.F32 R30, -RZ, R4.H0_H0 ;  /* 0x20000004ff1e7230 */ /* 0x010fc40000004100 */
[C-C-:B------:R-:W-:Y:S01]  /*4010*/  FFMA R13, R160.reuse, R112, R23.reuse ;  /* 0x00000070a00d7223 */ /* 0x140fe20000000017 */
[----:B------:R-:W-:Y:S02]  /*4020*/  HADD2.F32 R32, -RZ, R4.H1_H1 ;  /* 0x30000004ff207230 */ /* 0x000fe40000004100 */
[C---:B------:R-:W-:Y:S01]  /*4030*/  FFMA R113, R160.reuse, R113, R23 ;  /* 0x00000071a0717223 */ /* 0x040fe20000000017 */
[--C-:B------:R-:W-:Y:S02]  /*4040*/  HADD2.F32 R34, -RZ, R5.reuse.H0_H0 ;  /* 0x20000005ff227230 */ /* 0x100fe40000004100 */
[C-C-:B------:R-:W-:Y:S01]  /*4050*/  FFMA R15, R160.reuse, R114, R161.reuse ;  /* 0x00000072a00f7223 */ /* 0x140fe200000000a1 */
[----:B------:R-:W-:Y:S02]  /*4060*/  HADD2.F32 R36, -RZ, R5.H1_H1 ;  /* 0x30000005ff247230 */ /* 0x000fe40000004100 */
[----:B------:R-:W-:Y:S01]  /*4070*/  FFMA R115, R160, R115, R161 ;  /* 0x00000073a0737223 */ /* 0x000fe200000000a1 */
[-C--:B------:R-:W-:Y:S01]  /*4080*/  FFMA R27, R30, R156.reuse, R13 ;  /* 0x0000009c1e1b7223 */ /* 0x080fe2000000000d */
[-C--:B------:R-:W-:Y:S01]  /*4090*/  FFMA R30, R32, R156.reuse, R113 ;  /* 0x0000009c201e7223 */ /* 0x080fe20000000071 */
[-C--:B------:R-:W-:Y:S01]  /*40a0*/  FFMA R31, R34, R156.reuse, R15 ;  /* 0x0000009c221f7223 */ /* 0x080fe2000000000f */
[----:B------:R-:W-:Y:S01]  /*40b0*/  FFMA R32, R36, R156, R115 ;  /* 0x0000009c24207223 */ /* 0x000fe20000000073 */
[----:B------:R-:W-:-:S02]  /*40c0*/  HADD2.F32 R34, -RZ, R6.H0_H0 ;  /* 0x20000006ff227230 */ /* 0x000fc40000004100 */
        /* <DEDUP_REMOVED lines=11> */
[----:B------:R-:W-:Y:S01]  /*4180*/  F2FP.F16.F32.PACK_AB R13, R107, R14 ;  /* 0x0000000e6b0d723e */ /* 0x000fe200000000ff */
[----:B------:R-:W-:Y:S05]  /*4190*/  WARPSYNC.ALL ;  /* 0x0000000000007948 */ /* 0x000fea0003800000 */
[----:B------:R-:W-:Y:S01]  /*41a0*/  F2FP.F16.F32.PACK_AB R14, R109, R24 ;  /* 0x000000186d0e723e */ /* 0x000fe200000000ff */
[----:B------:R-:W-:Y:S01]  /*41b0*/  BSSY B0, `(.L_x_72) ;  /* 0x000001a000007945 */ /* 0x000fe20003800000 */
[----:B------:R-:W-:-:S02]  /*41c0*/  F2FP.F16.F32.PACK_AB R12, R105, R12 ;  /* 0x0000000c690c723e */ /* 0x000fc400000000ff */
[----:B------:R-:W-:Y:S02]  /*41d0*/  F2FP.F16.F32.PACK_AB R15, R26, R25 ;  /* 0x000000191a0f723e */ /* 0x000fe400000000ff */
[----:B------:R-:W-:Y:S02]  /*41e0*/  F2FP.F16.F32.PACK_AB R24, R30, R27 ;  /* 0x0000001b1e18723e */ /* 0x000fe400000000ff */
        /* <DEDUP_REMOVED lines=22> */
.L_x_73:
[----:B------:R-:W-:Y:S05]  /*4350*/  BSYNC B0 ;  /* 0x0000000000007941 */ /* 0x000fea0003800000 */
.L_x_72:
        /* <DEDUP_REMOVED lines=8> */
.L_x_76:
[----:B------:R-:W-:-:S04]  /*43e0*/  ULEA UR4, UR36, UR53, 0x3 ;  /* 0x0000003524047291 */ /* 0x000fc8000f8e183f */
[----:B------:R-:W-:-:S04]  /*43f0*/  UIADD3 UR4, UR4, 0x60, URZ ;  /* 0x0000006004047890 */ /* 0x000fc8000fffe03f */
[----:B------:R-:W-:-:S09]  /*4400*/  UPRMT UR4, UR52, 0x654, UR4 ;  /* 0x0000065434047896 */ /* 0x000fd20008000004 */
[----:B------:R-:W-:Y:S03]  /*4410*/  SYNCS.ARRIVE.TRANS64.RED.A1T0 RZ, [UR4], RZ ;  /* 0x000000ffffff79a7 */ /* 0x000fe60008100404 */
.L_x_75:
[----:B------:R-:W-:Y:S05]  /*4420*/  BSYNC B0 ;  /* 0x0000000000007941 */ /* 0x000fea0003800000 */
.L_x_74:
[----:B------:R-:W-:Y:S01]  /*4430*/  UIADD3 UR4, UR36, 0x1, URZ ;  /* 0x0000000124047890 */ /* 0x000fe2000fffe03f */
[----:B------:R-:W-:Y:S03]  /*4440*/  BSSY B0, `(.L_x_77) ;  /* 0x0000017000007945 */ /* 0x000fe60003800000 */
[----:B------:R-:W-:-:S04]  /*4450*/  UISETP.NE.AND UP0, UPT, UR4, 0x4, UPT ;  /* 0x000000040400788c */ /* 0x000fc8000bf05270 */
[----:B------:R-:W-:Y:S01]  /*4460*/  USEL UR8, UR4, URZ, UP0 ;  /* 0x0000003f04087287 */ /* 0x000fe20008000000 */
[----:B------:R-:W-:Y:S11]  /*4470*/  @!P0 BRA `(.L_x_78) ;  /* 0x00000000004c8947 */ /* 0x000ff60003800000 */
[----:B------:R-:W-:-:S13]  /*4480*/  ISETP.NE.AND P3, PT, R163, 0x3, PT ;  /* 0x00000003a300780c */ /* 0x000fda0003f65270 */
[----:B------:R-:W-:Y:S05]  /*4490*/  @!P3 BRA `(.L_x_79) ;  /* 0x000000000004b947 */ /* 0x000fea0003800000 */
[----:B------:R-:W-:Y:S01]  /*44a0*/  BPT.TRAP 0x1 ;  /* 0x000000040000795c */ /* 0x000fe20000300000 */
.L_x_79:
[C---:B-1----:R-:W-:Y:S01]  /*44b0*/  LEA R13, R20.reuse, UR53, 0x3 ;  /* 0x00000035140d7c11 */ /* 0x042fe2000f8e18ff */
[----:B------:R-:W-:Y:S01]  /*44c0*/  @!P1 IMAD R14, R20, 0x2000, R89 ;  /* 0x00002000140e9824 */ /* 0x000fe200078e0259 */
[----:B------:R-:W-:Y:S01]  /*44d0*/  SHF.L.U32 R12, R29, 0x1f, RZ ;  /* 0x0000001f1d0c7819 */ /* 0x000fe200000006ff */
[----:B------:R-:W-:Y:S03]  /*44e0*/  BSSY B1, `(.L_x_80) ;  /* 0x0000004000017945 */ /* 0x000fe60003800000 */
[----:B------:R-:W1:Y:S01]  /*44f0*/  SYNCS.PHASECHK.TRANS64.TRYWAIT P3, [R13+URZ+0x40], R12 ;  /* 0x0000400c0d0075a7 */ /* 0x000e62000806017f */
[----:B------:R-:W-:Y:S01]  /*4500*/  @!P1 LEA R15, R155, R14, 0x1 ;  /* 0x0000000e9b0f9211 */ /* 0x000fe200078e08ff */
[----:B-1----:R-:W-:Y:S06]  /*4510*/  @!P3 BRA `(.L_x_81) ;  /* 0x0000005c0000b947 */ /* 0x002fec0003800000 */
.L_x_231:
[----:B------:R-:W-:Y:S05]  /*4520*/  BSYNC B1 ;  /* 0x0000000000017941 */ /* 0x000fea0003800000 */
.L_x_80:
[----:B------:R-:W-:Y:S05]  /*4530*/  @!P1 WARPSYNC.ALL ;  /* 0x0000000000009948 */ /* 0x000fea0003800000 */
[----:B------:R2:W3:Y:S01]  /*4540*/  @!P1 LDSM.16.M88.4 R8, [R14] ;  /* 0x000000000e08983b */ /* 0x0004e20000000200 */
[----:B------:R-:W-:-:S03]  /*4550*/  VIADD R20, R20, 0x1 ;  /* 0x0000000114147836 */ /* 0x000fc60000000000 */
[----:B------:R2:W4:Y:S02]  /*4560*/  @!P1 LDSM.16.M88.4 R4, [R15] ;  /* 0x000000000f04983b */ /* 0x0005240000000200 */
[----:B------:R-:W-:-:S04]  /*4570*/  ISETP.NE.AND P3, PT, R20, 0x4, PT ;  /* 0x000000041400780c */ /* 0x000fc80003f65270 */
[----:B-1----:R-:W-:Y:S02]  /*4580*/  SEL R12, RZ, 0x1, P3 ;  /* 0x00000001ff0c7807 */ /* 0x002fe40001800000 */
[----:B------:R-:W-:Y:S02]  /*4590*/  SEL R20, R20, RZ, P3 ;  /* 0x000000ff14147207 */ /* 0x000fe40001800000 */
[----:B--2---:R-:W-:-:S07]  /*45a0*/  LOP3.LUT R29, R29, R12, RZ, 0x3c, !PT ;  /* 0x0000000c1d1d7212 */ /* 0x004fce00078e3cff */
.L_x_78:
[----:B------:R-:W-:Y:S05]  /*45b0*/  BSYNC B0 ;  /* 0x0000000000007941 */ /* 0x000fea0003800000 */
.L_x_77:
        /* <DEDUP_REMOVED lines=71> */
[----:B------:R-:W-:Y:S02]  /*4a30*/  UIADD3 UR4, UR53, 0x6200, URZ ;  /* 0x0000620035047890 */ /* 0x000fe4000fffe03f */
[----:B------:R-:W-:Y:S01]  /*4a40*/  UIADD3.X UR11, URZ, UR55, URZ, UP0, !UPT ;  /* 0x000000373f0b7290 */ /* 0x000fe200087fe43f */
[----:B------:R-:W-:-:S08]  /*4a50*/  UMOV UR7, UR47 ;  /* 0x0000002f00077c82 */ /* 0x000fd00008000000 */
[----:B------:R2:W-:Y:S01]  /*4a60*/  UTMASTG.3D [UR4], [UR10] ;  /* 0x000000040a0073b5 */ /* 0x0005e20008010000 */
[----:B------:R0:W-:Y:S01]  /*4a70*/  UTMACMDFLUSH ;  /* 0x00000000000079b7 */ /* 0x0001e20000000000 */
[----:B--2---:R-:W-:-:S04]  /*4a80*/  DEPBAR.LE SB0, 0x1 ;  /* 0x000080400000791a */ /* 0x004fc80000000000 */
.L_x_83:
[----:B------:R-:W-:Y:S05]  /*4a90*/  BSYNC B0 ;  /* 0x0000000000007941 */ /* 0x000fea0003800000 */
.L_x_82:
[----:B-1----:R-:W-:Y:S01]  /*4aa0*/  VIADD R24, R92, 0x6200 ;  /* 0x000062005c187836 */ /* 0x002fe20000000000 */
[----:B------:R-:W-:Y:S04]  /*4ab0*/  BAR.SYNC.DEFER_BLOCKING 0x1, 0x100 ;  /* 0x0044000000007b1d */ /* 0x000fe80000010000 */
[----:B------:R-:W-:Y:S02]  /*4ac0*/  LEA R24, R155, R24, 0x1 ;  /* 0x000000189b187211 */ /* 0x000fe400078e08ff */
[----:B------:R-:W-:Y:S04]  /*4ad0*/  BSSY B0, `(.L_x_84) ;  /* 0x0000009000007945 */ /* 0x000fe80003800000 */
[----:B------:R-:W-:Y:S05]  /*4ae0*/  @!P0 BRA `(.L_x_85) ;  /* 0x00000000001c8947 */ /* 0x000fea0003800000 */
[----:B------:R-:W-:-:S13]  /*4af0*/  ISETP.NE.AND P3, PT, R163, 0x3, PT ;  /* 0x00000003a300780c */ /* 0x000fda0003f65270 */
[----:B------:R-:W-:Y:S05]  /*4b00*/  @!P3 BRA `(.L_x_86) ;  /* 0x000000000004b947 */ /* 0x000fea0003800000 */
[----:B------:R-:W-:Y:S01]  /*4b10*/  BPT.TRAP 0x1 ;  /* 0x000000040000795c */ /* 0x000fe20000300000 */
.L_x_86:
[----:B------:R-:W-:-:S04]  /*4b20*/  ULEA UR4, UR8, UR53, 0x3 ;  /* 0x0000003508047291 */ /* 0x000fc8000f8e183f */
[----:B------:R-:W-:-:S04]  /*4b30*/  UIADD3 UR4, UR4, 0x60, URZ ;  /* 0x0000006004047890 */ /* 0x000fc8000fffe03f */
[----:B------:R-:W-:-:S09]  /*4b40*/  UPRMT UR4, UR52, 0x654, UR4 ;  /* 0x0000065434047896 */ /* 0x000fd20008000004 */
[----:B------:R-:W-:Y:S03]  /*4b50*/  SYNCS.ARRIVE.TRANS64.RED.A1T0 RZ, [UR4], RZ ;  /* 0x000000ffffff79a7 */ /* 0x000fe60008100404 */
.L_x_85:
[----:B------:R-:W-:Y:S05]  /*4b60*/  BSYNC B0 ;  /* 0x0000000000007941 */ /* 0x000fea0003800000 */
.L_x_84:
        /* <DEDUP_REMOVED lines=8> */
.L_x_89:
[C---:B------:R-:W-:Y:S01]  /*4bf0*/  LEA R12, R20.reuse, UR53, 0x3 ;  /* 0x00000035140c7c11 */ /* 0x040fe2000f8e18ff */
[----:B------:R-:W-:Y:S01]  /*4c00*/  @!P1 IMAD R14, R20, 0x2000, R89 ;  /* 0x00002000140e9824 */ /* 0x000fe200078e0259 */
[----:B------:R-:W-:Y:S01]  /*4c10*/  SHF.L.U32 R13, R29, 0x1f, RZ ;  /* 0x0000001f1d0d7819 */ /* 0x000fe200000006ff */
[----:B------:R-:W-:Y:S02]  /*4c20*/  BSSY B1, `(.L_x_90) ;  /* 0x0000004000017945 */ /* 0x000fe40003800000 */
[----:B------:R-:W-:Y:S01]  /*4c30*/  @!P1 IMAD R15, R155, 0x2, R14 ;  /* 0x000000029b0f9824 */ /* 0x000fe200078e020e */
[----:B------:R-:W1:Y:S02]  /*4c40*/  SYNCS.PHASECHK.TRANS64.TRYWAIT P3, [R12+URZ+0x40], R13 ;  /* 0x0000400d0c0075a7 */ /* 0x000e64000806017f */
[----:B-1----:R-:W-:Y:S05]  /*4c50*/  @!P3 BRA `(.L_x_91) ;  /* 0x000000540044b947 */ /* 0x002fea0003800000 */
.L_x_232:
[----:B------:R-:W-:Y:S05]  /*4c60*/  BSYNC B1 ;  /* 0x0000000000017941 */ /* 0x000fea0003800000 */
.L_x_90:
[----:B------:R-:W-:Y:S05]  /*4c70*/  @!P1 WARPSYNC.ALL ;  /* 0x0000000000009948 */ /* 0x000fea0003800000 */
[----:B------:R2:W3:Y:S01]  /*4c80*/  @!P1 LDSM.16.M88.4 R8, [R14] ;  /* 0x000000000e08983b */ /* 0x0004e20000000200 */
[----:B------:R-:W-:-:S03]  /*4c90*/  IADD3 R20, R20, 0x1, RZ ;  /* 0x0000000114147810 */ /* 0x000fc60007ffe0ff */
[----:B------:R2:W4:Y:S01]  /*4ca0*/  @!P1 LDSM.16.M88.4 R4, [R15] ;  /* 0x000000000f04983b */ /* 0x0005220000000200 */
[----:B------:R-:W-:-:S04]  /*4cb0*/  ISETP.NE.AND P3, PT, R20, 0x4, PT ;  /* 0x000000041400780c */ /* 0x000fc80003f65270 */
[----:B-1----:R-:W-:Y:S02]  /*4cc0*/  SEL R12, RZ, 0x1, P3 ;  /* 0x00000001ff0c7807 */ /* 0x002fe40001800000 */
[----:B------:R-:W-:Y:S02]  /*4cd0*/  SEL R20, R20, RZ, P3 ;  /* 0x000000ff14147207 */ /* 0x000fe40001800000 */
[----:B--2---:R-:W-:-:S07]  /*4ce0*/  LOP3.LUT R29, R29, R12, RZ, 0x3c, !PT ;  /* 0x0000000c1d1d7212 */ /* 0x004fce00078e3cff */
.L_x_88:
[----:B------:R-:W-:Y:S05]  /*4cf0*/  BSYNC B0 ;  /* 0x0000000000007941 */ /* 0x000fea0003800000 */
.L_x_87:
[--C-:B---3--:R-:W-:Y:S02]  /*4d00*/  HADD2.F32 R14, -RZ, R8.reuse.H1_H1 ;  /* 0x30000008ff0e7230 */ /* 0x108fe40000004100 */
[C---:B------:R-:W-:Y:S01]  /*4d10*/  FFMA R121, R160.reuse, R121, R23 ;  /* 0x00000079a0797223 */ /* 0x040fe20000000017 */
[--C-:B------:R-:W-:Y:S02]  /*4d20*/  HADD2.F32 R26, -RZ, R9.reuse.H0_H0 ;  /* 0x20000009ff1a7230 */ /* 0x100fe40000004100 */
        /* <DEDUP_REMOVED lines=52> */
[----:B------:R-:W-:Y:S02]  /*5070*/  F2FP.F16.F32.PACK_AB R34, R38, R35 ;  /* 0x000000232622723e */ /* 0x000fe400000000ff */
[----:B------:R-:W-:Y:S01]  /*5080*/  F2FP.F16.F32.PACK_AB R33, R36, R33 ;  /* 0x000000212421723e */ /* 0x000fe200000000ff */
[----:B------:R1:W-:Y:S01]  /*5090*/  STSM.16.M88.4 [R92+0x200], R12 ;  /* 0x0002000c5c007844 */ /* 0x0003e20000000200 */
[----:B------:R-:W-:-:S05]  /*50a0*/  F2FP.F16.F32.PACK_AB R35, R40, R37 ;  /* 0x000000252823723e */ /* 0x000fca00000000ff */
[----:B------:R1:W-:Y:S01]  /*50b0*/  STSM.16.M88.4 [R88], R32 ;  /* 0x0000002058007844 */ /* 0x0003e20000000200 */
        /* <DEDUP_REMOVED lines=17> */
.L_x_93:
[----:B------:R-:W-:Y:S05]  /*51d0*/  BSYNC B0 ;  /* 0x0000000000007941 */ /* 0x000fea0003800000 */
.L_x_92:
[----:B------:R-:W-:Y:S06]  /*51e0*/  BAR.SYNC.DEFER_BLOCKING 0x1, 0x100 ;  /* 0x0044000000007b1d */ /* 0x000fec0000010000 */
[----:B------:R-:W-:Y:S04]  /*51f0*/  BSSY B0, `(.L_x_94) ;  /* 0x0000009000007945 */ /* 0x000fe80003800000 */
[----:B------:R-:W-:Y:S05]  /*5200*/  @!P0 BRA `(.L_x_95) ;  /* 0x00000000001c8947 */ /* 0x000fea0003800000 */
[----:B------:R-:W-:-:S13]  /*5210*/  ISETP.NE.AND P3, PT, R163, 0x3, PT ;  /* 0x00000003a300780c */ /* 0x000fda0003f65270 */
[----:B------:R-:W-:Y:S05]  /*5220*/  @!P3 BRA `(.L_x_96) ;  /* 0x000000000004b947 */ /* 0x000fea0003800000 */
[----:B------:R-:W-:Y:S01]  /*5230*/  BPT.TRAP 0x1 ;  /* 0x000000040000795c */ /* 0x000fe20000300000 */
.L_x_96:
[----:B------:R-:W-:-:S04]  /*5240*/  ULEA UR4, UR8, UR53, 0x3 ;  /* 0x0000003508047291 */ /* 0x000fc8000f8e183f */
[----:B------:R-:W-:-:S04]  /*5250*/  UIADD3 UR4, UR4, 0x60, URZ ;  /* 0x0000006004047890 */ /* 0x000fc8000fffe03f */
[----:B------:R-:W-:-:S09]  /*5260*/  UPRMT UR4, UR52, 0x654, UR4 ;  /* 0x0000065434047896 */ /* 0x000fd20008000004 */
[----:B------:R-:W-:Y:S03]  /*5270*/  SYNCS.ARRIVE.TRANS64.RED.A1T0 RZ, [UR4], RZ ;  /* 0x000000ffffff79a7 */ /* 0x000fe60008100404 */
.L_x_95:
[----:B------:R-:W-:Y:S05]  /*5280*/  BSYNC B0 ;  /* 0x0000000000007941 */ /* 0x000fea0003800000 */
.L_x_94:
        /* <DEDUP_REMOVED lines=8> */
.L_x_99:
[C---:B-1----:R-:W-:Y:S01]  /*5310*/  LEA R12, R20.reuse, UR53, 0x3 ;  /* 0x00000035140c7c11 */ /* 0x042fe2000f8e18ff */
[----:B------:R-:W-:Y:S01]  /*5320*/  @!P1 IMAD R14, R20, 0x2000, R89 ;  /* 0x00002000140e9824 */ /* 0x000fe200078e0259 */
[----:B------:R-:W-:Y:S01]  /*5330*/  SHF.L.U32 R13, R29, 0x1f, RZ ;  /* 0x0000001f1d0d7819 */ /* 0x000fe200000006ff */
[----:B------:R-:W-:Y:S02]  /*5340*/  BSSY B1, `(.L_x_100) ;  /* 0x0000004000017945 */ /* 0x000fe40003800000 */
[----:B------:R-:W-:Y:S01]  /*5350*/  @!P1 IMAD R15, R155, 0x2, R14 ;  /* 0x000000029b0f9824 */ /* 0x000fe200078e020e */
[----:B------:R-:W1:Y:S02]  /*5360*/  SYNCS.PHASECHK.TRANS64.TRYWAIT P3, [R12+URZ+0x40], R13 ;  /* 0x0000400d0c0075a7 */ /* 0x000e64000806017f */
[----:B-1----:R-:W-:Y:S05]  /*5370*/  @!P3 BRA `(.L_x_101) ;  /* 0x0000004c0090b947 */ /* 0x002fea0003800000 */
.L_x_233:
[----:B------:R-:W-:Y:S05]  /*5380*/  BSYNC B1 ;  /* 0x0000000000017941 */ /* 0x000fea0003800000 */
.L_x_100:
        /* <DEDUP_REMOVED lines=8> */
.L_x_98:
[----:B------:R-:W-:Y:S05]  /*5410*/  BSYNC B0 ;  /* 0x0000000000007941 */ /* 0x000fea0003800000 */
.L_x_97:
[--C-:B-1-3--:R-:W-:Y:S02]  /*5420*/  HADD2.F32 R14, -RZ, R8.reuse.H1_H1 ;  /* 0x30000008ff0e7230 */ /* 0x10afe40000004100 */
        /* <DEDUP_REMOVED lines=76> */
.L_x_103:
[----:B------:R-:W-:Y:S05]  /*58f0*/  BSYNC B0 ;  /* 0x0000000000007941 */ /* 0x000fea0003800000 */
.L_x_102:
[----:B------:R-:W-:Y:S06]  /*5900*/  BAR.SYNC.DEFER_BLOCKING 0x1, 0x100 ;  /* 0x0044000000007b1d */ /* 0x000fec0000010000 */
[----:B------:R-:W-:Y:S04]  /*5910*/  BSSY B0, `(.L_x_104) ;  /* 0x0000009000007945 */ /* 0x000fe80003800000 */
[----:B------:R-:W-:Y:S05]  /*5920*/  @!P0 BRA `(.L_x_105) ;  /* 0x00000000001c8947 */ /* 0x000fea0003800000 */
[----:B------:R-:W-:-:S13]  /*5930*/  ISETP.NE.AND P3, PT, R163, 0x3, PT ;  /* 0x00000003a300780c */ /* 0x000fda0003f65270 */
[----:B------:R-:W-:Y:S05]  /*5940*/  @!P3 BRA `(.L_x_106) ;  /* 0x000000000004b947 */ /* 0x000fea0003800000 */
[----:B------:R-:W-:Y:S01]  /*5950*/  BPT.TRAP 0x1 ;  /* 0x000000040000795c */ /* 0x000fe20000300000 */
.L_x_106:
[----:B------:R-:W-:-:S04]  /*5960*/  ULEA UR4, UR8, UR53, 0x3 ;  /* 0x0000003508047291 */ /* 0x000fc8000f8e183f */
[----:B------:R-:W-:-:S04]  /*5970*/  UIADD3 UR4, UR4, 0x60, URZ ;  /* 0x0000006004047890 */ /* 0x000fc8000fffe03f */
[----:B------:R-:W-:-:S09]  /*5980*/  UPRMT UR4, UR52, 0x654, UR4 ;  /* 0x0000065434047896 */ /* 0x000fd20008000004 */
[----:B------:R-:W-:Y:S03]  /*5990*/  SYNCS.ARRIVE.TRANS64.RED.A1T0 RZ, [UR4], RZ ;  /* 0x000000ffffff79a7 */ /* 0x000fe60008100404 */
.L_x_105:
[----:B------:R-:W-:Y:S05]  /*59a0*/  BSYNC B0 ;  /* 0x0000000000007941 */ /* 0x000fea0003800000 */
.L_x_104:
        /* <DEDUP_REMOVED lines=8> */
.L_x_109:
[C---:B-1----:R-:W-:Y:S01]  /*5a30*/  LEA R12, R20.reuse, UR53, 0x3 ;  /* 0x00000035140c7c11 */ /* 0x042fe2000f8e18ff */
[----:B------:R-:W-:Y:S01]  /*5a40*/  @!P1 IMAD R14, R20, 0x2000, R89 ;  /* 0x00002000140e9824 */ /* 0x000fe200078e0259 */
[----:B------:R-:W-:Y:S01]  /*5a50*/  SHF.L.U32 R13, R29, 0x1f, RZ ;  /* 0x0000001f1d0d7819 */ /* 0x000fe200000006ff */
[----:B------:R-:W-:Y:S02]  /*5a60*/  BSSY B1, `(.L_x_110) ;  /* 0x0000004000017945 */ /* 0x000fe40003800000 */
[----:B------:R-:W-:Y:S01]  /*5a70*/  @!P1 IMAD R15, R155, 0x2, R14 ;  /* 0x000000029b0f9824 */ /* 0x000fe200078e020e */
[----:B------:R-:W1:Y:S02]  /*5a80*/  SYNCS.PHASECHK.TRANS64.TRYWAIT P3, [R12+URZ+0x40], R13 ;  /* 0x0000400d0c0075a7 */ /* 0x000e64000806017f */
[----:B-1----:R-:W-:Y:S05]  /*5a90*/  @!P3 BRA `(.L_x_111) ;  /* 0x0000004400dcb947 */ /* 0x002fea0003800000 */
.L_x_234:
[----:B------:R-:W-:Y:S05]  /*5aa0*/  BSYNC B1 ;  /* 0x0000000000017941 */ /* 0x000fea0003800000 */
.L_x_110:
        /* <DEDUP_REMOVED lines=8> */
.L_x_108:
[----:B------:R-:W-:Y:S05]  /*5b30*/  BSYNC B0 ;  /* 0x0000000000007941 */ /* 0x000fea0003800000 */
.L_x_107:
[--C-:B-1-3--:R-:W-:Y:S02]  /*5b40*/  HADD2.F32 R14, -RZ, R9.reuse.H0_H0 ;  /* 0x20000009ff0e7230 */ /* 0x10afe40000004100 */
[C---:B------:R-:W-:Y:S01]  /*5b50*/  FFMA R15, R160.reuse, R138, R161 ;  /* 0x0000008aa00f7223 */ /* 0x040fe200000000a1 */
[----:B------:R-:W-:Y:S02]  /*5b60*/  HADD2.F32 R26, -RZ, R9.H1_H1 ;  /* 0x30000009ff1a7230 */ /* 0x000fe40000004100 */
[C---:B------:R-:W-:Y:S01]  /*5b70*/  FFMA R25, R160.reuse, R140, R23 ;  /* 0x0000008ca0197223 */ /* 0x040fe20000000017 */
[--C-:B------:R-:W-:Y:S02]  /*5b80*/  HADD2.F32 R28, -RZ, R10.reuse.H0_H0 ;  /* 0x2000000aff1c7230 */ /* 0x100fe40000004100 */
[C---:B------:R-:W-:Y:S01]  /*5b90*/  FFMA R139, R160.reuse, R139, R161 ;  /* 0x0000008ba08b7223 */ /* 0x040fe200000000a1 */
[----:B------:R-:W-:Y:S02]  /*5ba0*/  HADD2.F32 R32, -RZ, R10.H1_H1 ;  /* 0x3000000aff207230 */ /* 0x000fe40000004100 */
[----:B------:R-:W-:Y:S01]  /*5bb0*/  FFMA R141, R160, R141, R23 ;  /* 0x0000008da08d7223 */ /* 0x000fe20000000017 */
[-C--:B------:R-:W-:Y:S01]  /*5bc0*/  FFMA R15, R14, R156.reuse, R15 ;  /* 0x0000009c0e0f7223 */ /* 0x080fe2000000000f */
[-C--:B------:R-:W-:Y:S01]  /*5bd0*/  FFMA R14, R26, R156.reuse, R139 ;  /* 0x0000009c1a0e7223 */ /* 0x080fe2000000008b */
[----:B------:R-:W-:Y:S01]  /*5be0*/  FFMA R25, R28, R156, R25 ;  /* 0x0000009c1c197223 */ /* 0x000fe20000000019 */
[C-C-:B------:R-:W-:Y:S01]  /*5bf0*/  FFMA R13, R160.reuse, R136, R23.reuse ;  /* 0x00000088a00d7223 */ /* 0x140fe20000000017 */
[C-C-:B------:R-:W-:Y:S01]  /*5c00*/  FFMA R137, R160.reuse, R137, R23.reuse ;  /* 0x00000089a0897223 */ /* 0x140fe20000000017 */
[C-C-:B------:R-:W-:Y:S01]  /*5c10*/  FFMA R27, R160.reuse, R144, R23.reuse ;  /* 0x00000090a01b7223 */ /* 0x140fe20000000017 */
[C-C-:B------:R-:W-:Y:S01]  /*5c20*/  FFMA R145, R160.reuse, R145, R23.reuse ;  /* 0x00000091a0917223 */ /* 0x140fe20000000017 */
[C-C-:B------:R-:W-:Y:S01]  /*5c30*/  FFMA R33, R160.reuse, R148, R23.reuse ;  /* 0x00000094a0217223 */ /* 0x140fe20000000017 */
[----:B------:R-:W-:Y:S01]  /*5c40*/  FFMA R149, R160, R149, R23 ;  /* 0x00000095a0957223 */ /* 0x000fe20000000017 */
[----:B------:R-:W-:Y:S01]  /*5c50*/  FFMA R26, R32, R156, R141 ;  /* 0x0000009c201a7223 */ /* 0x000fe2000000008d */
[----:B------:R-:W-:-:S02]  /*5c60*/  HADD2.F32 R28, -RZ, R11.H0_H0 ;  /* 0x2000000bff1c7230 */ /* 0x000fc40000004100 */
[C-C-:B------:R-:W-:Y:S01]  /*5c70*/  FFMA R23, R160.reuse, R142, R161.reuse ;  /* 0x0000008ea0177223 */ /* 0x140fe200000000a1 */
[----:B------:R-:W-:Y:S02]  /*5c80*/  HADD2.F32 R12, -RZ, R8.H0_H0 ;  /* 0x20000008ff0c7230 */ /* 0x000fe40000004100 */
[C-C-:B------:R-:W-:Y:S01]  /*5c90*/  FFMA R143, R160.reuse, R143, R161.reuse ;  /* 0x0000008fa08f7223 */ /* 0x140fe200000000a1 */
[----:B------:R-:W-:Y:S02]  /*5ca0*/  HADD2.F32 R32, -RZ, R11.H1_H1 ;  /* 0x3000000bff207230 */ /* 0x000fe40000004100 */
[----:B------:R-:W-:Y:S01]  /*5cb0*/  FFMA R31, R160, R146, R161 ;  /* 0x00000092a01f7223 */ /* 0x000fe200000000a1 */
[----:B----4-:R-:W-:Y:S02]  /*5cc0*/  HADD2.F32 R36, -RZ, R4.H1_H1 ;  /* 0x30000004ff247230 */ /* 0x010fe40000004100 */
[----:B------:R-:W-:Y:S01]  /*5cd0*/  FFMA R23, R28, R156, R23 ;  /* 0x0000009c1c177223 */ /* 0x000fe20000000017 */
[----:B------:R-:W-:-:S02]  /*5ce0*/  HADD2.F32 R38, -RZ, R5.H0_H0 ;  /* 0x20000005ff267230 */ /* 0x000fc40000004100 */
[-C--:B------:R-:W-:Y:S01]  /*5cf0*/  FFMA R13, R12, R156.reuse, R13 ;  /* 0x0000009c0c0d7223 */ /* 0x080fe2000000000d */
[----:B------:R-:W-:Y:S02]  /*5d00*/  HADD2.F32 R34, -RZ, R4.H0_H0 ;  /* 0x20000004ff227230 */ /* 0x000fe40000004100 */
[-C--:B------:R-:W-:Y:S01]  /*5d10*/  FFMA R28, R32, R156.reuse, R143 ;  /* 0x0000009c201c7223 */ /* 0x080fe2000000008f */
[----:B------:R-:W-:Y:S02]  /*5d20*/  HADD2.F32 R12, -RZ, R8.H1_H1 ;  /* 0x30000008ff0c7230 */ /* 0x000fe40000004100 */
[-C--:B------:R-:W-:Y:S01]  /*5d30*/  FFMA R32, R36, R156.reuse, R145 ;  /* 0x0000009c24207223 */ /* 0x080fe20000000091 */
[-C--:B------:R-:W-:Y:S01]  /*5d40*/  FFMA R31, R38, R156.reuse, R31 ;  /* 0x0000009c261f7223 */ /* 0x080fe2000000001f */
[--C-:B------:R-:W-:Y:S02]  /*5d50*/  HADD2.F32 R36, -RZ, R6.reuse.H0_H0 ;  /* 0x20000006ff247230 */ /* 0x100fe40000004100 */
[----:B------:R-:W-:Y:S01]  /*5d60*/  FFMA R27, R34, R156, R27 ;  /* 0x0000009c221b7223 */ /* 0x000fe2000000001b */
[----:B------:R-:W-:-:S02]  /*5d70*/  HADD2.F32 R38, -RZ, R6.H1_H1 ;  /* 0x30000006ff267230 */ /* 0x000fc40000004100 */
[C-C-:B------:R-:W-:Y:S01]  /*5d80*/  FFMA R147, R160.reuse, R147, R161.reuse ;  /* 0x00000093a0937223 */ /* 0x140fe200000000a1 */
[----:B------:R-:W-:Y:S02]  /*5d90*/  HADD2.F32 R34, -RZ, R5.H1_H1 ;  /* 0x30000005ff227230 */ /* 0x000fe40000004100 */
[C-C-:B------:R-:W-:Y:S01]  /*5da0*/  FFMA R35, R160.reuse, R150, R161.reuse ;  /* 0x00000096a0237223 */ /* 0x140fe200000000a1 */
[--C-:B------:R-:W-:Y:S02]  /*5db0*/  HADD2.F32 R40, -RZ, R7.reuse.H0_H0 ;  /* 0x20000007ff287230 */ /* 0x100fe40000004100 */
[----:B------:R-:W-:Y:S01]  /*5dc0*/  FFMA R151, R160, R151, R161 ;  /* 0x00000097a0977223 */ /* 0x000fe200000000a1 */
[----:B------:R-:W-:Y:S02]  /*5dd0*/  HADD2.F32 R42, -RZ, R7.H1_H1 ;  /* 0x30000007ff2a7230 */ /* 0x000fe40000004100 */
[-C--:B------:R-:W-:Y:S01]  /*5de0*/  FFMA R12, R12, R156.reuse, R137 ;  /* 0x0000009c0c0c7223 */ /* 0x080fe20000000089 */
[-C--:B------:R-:W-:Y:S01]  /*5df0*/  FFMA R33, R36, R156.reuse, R33 ;  /* 0x0000009c24217223 */ /* 0x080fe20000000021 */
        /* <DEDUP_REMOVED lines=33> */
.L_x_113:
[----:B------:R-:W-:Y:S05]  /*6010*/  BSYNC B0 ;  /* 0x0000000000007941 */ /* 0x000fea0003800000 */
.L_x_112:
[----:B------:R-:W-:Y:S06]  /*6020*/  BAR.SYNC.DEFER_BLOCKING 0x1, 0x100 ;  /* 0x0044000000007b1d */ /* 0x000fec0000010000 */
[----:B------:R-:W-:Y:S04]  /*6030*/  BSSY B0, `(.L_x_114) ;  /* 0x0000009000007945 */ /* 0x000fe80003800000 */
[----:B------:R-:W-:Y:S05]  /*6040*/  @!P0 BRA `(.L_x_115) ;  /* 0x00000000001c8947 */ /* 0x000fea0003800000 */
[----:B------:R-:W-:-:S13]  /*6050*/  ISETP.NE.AND P3, PT, R163, 0x3, PT ;  /* 0x00000003a300780c */ /* 0x000fda0003f65270 */
[----:B------:R-:W-:Y:S05]  /*6060*/  @!P3 BRA `(.L_x_116) ;  /* 0x000000000004b947 */ /* 0x000fea0003800000 */
[----:B------:R-:W-:Y:S01]  /*6070*/  BPT.TRAP 0x1 ;  /* 0x000000040000795c */ /* 0x000fe20000300000 */
.L_x_116:
[----:B------:R-:W-:-:S04]  /*6080*/  ULEA UR4, UR8, UR53, 0x3 ;  /* 0x0000003508047291 */ /* 0x000fc8000f8e183f */
[----:B------:R-:W-:-:S04]  /*6090*/  UIADD3 UR4, UR4, 0x60, URZ ;  /* 0x0000006004047890 */ /* 0x000fc8000fffe03f */
[----:B------:R-:W-:-:S09]  /*60a0*/  UPRMT UR4, UR52, 0x654, UR4 ;  /* 0x0000065434047896 */ /* 0x000fd20008000004 */
[----:B------:R-:W-:Y:S03]  /*60b0*/  SYNCS.ARRIVE.TRANS64.RED.A1T0 RZ, [UR4], RZ ;  /* 0x000000ffffff79a7 */ /* 0x000fe60008100404 */
.L_x_115:
[----:B------:R-:W-:Y:S05]  /*60c0*/  BSYNC B0 ;  /* 0x0000000000007941 */ /* 0x000fea0003800000 */
.L_x_114:
        /* <DEDUP_REMOVED lines=8> */
.L_x_119:
[----:B------:R-:W-:Y:S01]  /*6150*/  SHF.L.U32 R29, R29, 0x1f, RZ ;  /* 0x0000001f1d1d7819 */ /* 0x000fe200000006ff */
[----:B------:R-:W-:Y:S01]  /*6160*/  BSSY B1, `(.L_x_120) ;  /* 0x0000006000017945 */ /* 0x000fe20003800000 */
[C---:B-1----:R-:W-:Y:S01]  /*6170*/  LEA R14, R20.reuse, UR53, 0x3 ;  /* 0x00000035140e7c11 */ /* 0x042fe2000f8e18ff */
[----:B------:R-:W-:-:S03]  /*6180*/  @!P1 IMAD R20, R20, 0x2000, R89 ;  /* 0x0000200014149824 */ /* 0x000fc600078e0259 */
[----:B------:R-:W1:Y:S01]  /*6190*/  SYNCS.PHASECHK.TRANS64.TRYWAIT P3, [R14+URZ+0x40], R29 ;  /* 0x0000401d0e0075a7 */ /* 0x000e62000806017f */
[----:B------:R-:W-:Y:S01]  /*61a0*/  @!P1 IMAD R12, R155, 0x2, R20 ;  /* 0x000000029b0c9824 */ /* 0x000fe200078e0214 */
[----:B-1----:R-:W-:Y:S06]  /*61b0*/  @!P3 BRA `(.L_x_121) ;  /* 0x000000400028b947 */ /* 0x002fec0003800000 */
.L_x_235:
[----:B------:R-:W-:Y:S05]  /*61c0*/  BSYNC B1 ;  /* 0x0000000000017941 */ /* 0x000fea0003800000 */
.L_x_120:
[----:B------:R-:W-:Y:S05]  /*61d0*/  @!P1 WARPSYNC.ALL ;  /* 0x0000000000009948 */ /* 0x000fea0003800000 */
[----:B------:R2:W3:Y:S04]  /*61e0*/  @!P1 LDSM.16.M88.4 R8, [R20] ;  /* 0x000000001408983b */ /* 0x0004e80000000200 */
[----:B------:R2:W4:Y:S02]  /*61f0*/  @!P1 LDSM.16.M88.4 R4, [R12] ;  /* 0x000000000c04983b */ /* 0x0005240000000200 */
.L_x_118:
[----:B------:R-:W-:Y:S05]  /*6200*/  BSYNC B0 ;  /* 0x0000000000007941 */ /* 0x000fea0003800000 */
.L_x_117:
[----:B-123--:R-:W-:Y:S02]  /*6210*/  HADD2.F32 R12, -RZ, R8.H0_H0 ;  /* 0x20000008ff0c7230 */ /* 0x00efe40000004100 */
[C-C-:B------:R-:W-:Y:S01]  /*6220*/  FFMA R13, R160.reuse, R72, R153.reuse ;  /* 0x00000048a00d7223 */ /* 0x140fe20000000099 */
[----:B------:R-:W-:Y:S02]  /*6230*/  HADD2.F32 R26, -RZ, R10.H0_H0 ;  /* 0x2000000aff1a7230 */ /* 0x000fe40000004100 */
[C-C-:B------:R-:W-:Y:S01]  /*6240*/  FFMA R73, R160.reuse, R73, R153.reuse ;  /* 0x00000049a0497223 */ /* 0x140fe20000000099 */
[----:B------:R-:W-:Y:S02]  /*6250*/  HADD2.F32 R8, -RZ, R8.H1_H1 ;  /* 0x30000008ff087230 */ /* 0x000fe40000004100 */
[C-C-:B------:R-:W-:Y:S01]  /*6260*/  FFMA R23, R160.reuse, R76, R153.reuse ;  /* 0x0000004ca0177223 */ /* 0x140fe20000000099 */
[--C-:B------:R-:W-:Y:S02]  /*6270*/  HADD2.F32 R14, -RZ, R9.reuse.H0_H0 ;  /* 0x20000009ff0e7230 */ /* 0x100fe40000004100 */
[----:B------:R-:W-:Y:S01]  /*6280*/  FFMA R77, R160, R77, R153 ;  /* 0x0000004da04d7223 */ /* 0x000fe20000000099 */
[----:B------:R-:W-:-:S02]  /*6290*/  HADD2.F32 R20, -RZ, R9.H1_H1 ;  /* 0x30000009ff147230 */ /* 0x000fc40000004100 */
[C-C-:B------:R-:W-:Y:S01]  /*62a0*/  FFMA R15, R160.reuse, R74, R21.reuse ;  /* 0x0000004aa00f7223 */ /* 0x140fe20000000015 */
[----:B------:R-:W-:Y:S02]  /*62b0*/  HADD2.F32 R10, -RZ, R10.H1_H1 ;  /* 0x3000000aff0a7230 */ /* 0x000fe40000004100 */
[C-C-:B------:R-:W-:Y:S01]  /*62c0*/  FFMA R75, R160.reuse, R75, R21.reuse ;  /* 0x0000004ba04b7223 */ /* 0x140fe20000000015 */
[--C-:B------:R-:W-:Y:S02]  /*62d0*/  HADD2.F32 R28, -RZ, R11.reuse.H0_H0 ;  /* 0x2000000bff1c7230 */ /* 0x100fe40000004100 */
[C-C-:B------:R-:W-:Y:S01]  /*62e0*/  FFMA R25, R160.reuse, R78, R21.reuse ;  /* 0x0000004ea0197223 */ /* 0x140fe20000000015 */
[----:B------:R-:W-:Y:S02]  /*62f0*/  HADD2.F32 R30, -RZ, R11.H1_H1 ;  /* 0x3000000bff1e7230 */ /* 0x000fe40000004100 */
[----:B------:R-:W-:Y:S01]  /*6300*/  FFMA R79, R160, R79, R21 ;  /* 0x0000004fa04f7223 */ /* 0x000fe20000000015 */
[----:B----4-:R-:W-:-:S02]  /*6310*/  HADD2.F32 R32, -RZ, R4.H0_H0 ;  /* 0x20000004ff207230 */ /* 0x010fc40000004100 */
[C-C-:B------:R-:W-:Y:S01]  /*6320*/  FFMA R29, R160.reuse, R82, R21.reuse ;  /* 0x00000052a01d7223 */ /* 0x140fe20000000015 */
[----:B------:R-:W-:Y:S02]  /*6330*/  HADD2.F32 R38, -RZ, R6.H0_H0 ;  /* 0x20000006ff267230 */ /* 0x000fe40000004100 */
[C-C-:B------:R-:W-:Y:S01]  /*6340*/  FFMA R83, R160.reuse, R83, R21.reuse ;  /* 0x00000053a0537223 */ /* 0x140fe20000000015 */
[C---:B------:R-:W-:Y:S01]  /*6350*/  FFMA R33, R160.reuse, R86, R21 ;  /* 0x00000056a0217223 */ /* 0x040fe20000000015 */
[----:B------:R-:W-:Y:S02]  /*6360*/  HADD2.F32 R4, -RZ, R4.H1_H1 ;  /* 0x30000004ff047230 */ /* 0x000fe40000004100 */
[C-C-:B------:R-:W-:Y:S01]  /*6370*/  FFMA R27, R160.reuse, R80, R153.reuse ;  /* 0x00000050a01b7223 */ /* 0x140fe20000000099 */
[--C-:B------:R-:W-:Y:S02]  /*6380*/  HADD2.F32 R34, -RZ, R5.reuse.H0_H0 ;  /* 0x20000005ff227230 */ /* 0x100fe40000004100 */
[----:B------:R-:W-:Y:S01]  /*6390*/  FFMA R81, R160, R81, R153 ;  /* 0x00000051a0517223 */ /* 0x000fe20000000099 */
[----:B------:R-:W-:-:S02]  /*63a0*/  HADD2.F32 R36, -RZ, R5.H1_H1 ;  /* 0x30000005ff247230 */ /* 0x000fc40000004100 */
[C-C-:B------:R-:W-:Y:S01]  /*63b0*/  FFMA R31, R160.reuse, R84, R153.reuse ;  /* 0x00000054a01f7223 */ /* 0x140fe20000000099 */
[----:B------:R-:W-:Y:S02]  /*63c0*/  HADD2.F32 R6, -RZ, R6.H1_H1 ;  /* 0x30000006ff067230 */ /* 0x000fe40000004100 */
[C---:B------:R-:W-:Y:S01]  /*63d0*/  FFMA R85, R160.reuse, R85, R153 ;  /* 0x00000055a0557223 */ /* 0x040fe20000000099 */
        /* <DEDUP_REMOVED lines=48> */
.L_x_123:
[----:B------:R-:W-:Y:S05]  /*66e0*/  BSYNC B0 ;  /* 0x0000000000007941 */ /* 0x000fea0003800000 */
.L_x_122:
[----:B------:R-:W-:Y:S06]  /*66f0*/  BAR.SYNC.DEFER_BLOCKING 0x1, 0x100 ;  /* 0x0044000000007b1d */ /* 0x000fec0000010000 */
[----:B------:R-:W-:Y:S04]  /*6700*/  BSSY B0, `(.L_x_124) ;  /* 0x0000009000007945 */ /* 0x000fe80003800000 */
[----:B------:R-:W-:Y:S05]  /*6710*/  @!P0 BRA `(.L_x_125) ;  /* 0x00000000001c8947 */ /* 0x000fea0003800000 */
[----:B------:R-:W-:-:S13]  /*6720*/  ISETP.NE.AND P0, PT, R163, 0x3, PT ;  /* 0x00000003a300780c */ /* 0x000fda0003f05270 */
[----:B------:R-:W-:Y:S05]  /*6730*/  @!P0 BRA `(.L_x_126) ;  /* 0x0000000000048947 */ /* 0x000fea0003800000 */
[----:B------:R-:W-:Y:S01]  /*6740*/  BPT.TRAP 0x1 ;  /* 0x000000040000795c */ /* 0x000fe20000300000 */
.L_x_126:
[----:B------:R-:W-:-:S04]  /*6750*/  ULEA UR4, UR36, UR53, 0x3 ;  /* 0x0000003524047291 */ /* 0x000fc8000f8e183f */
[----:B------:R-:W-:-:S04]  /*6760*/  UIADD3 UR4, UR4, 0x60, URZ ;  /* 0x0000006004047890 */ /* 0x000fc8000fffe03f */
[----:B------:R-:W-:-:S09]  /*6770*/  UPRMT UR4, UR52, 0x654, UR4 ;  /* 0x0000065434047896 */ /* 0x000fd20008000004 */
[----:B------:R-:W-:Y:S03]  /*6780*/  SYNCS.ARRIVE.TRANS64.RED.A1T0 RZ, [UR4], RZ ;  /* 0x000000ffffff79a7 */ /* 0x000fe60008100404 */
.L_x_125:
[----:B------:R-:W-:Y:S05]  /*6790*/  BSYNC B0 ;  /* 0x0000000000007941 */ /* 0x000fea0003800000 */
.L_x_124:
[----:B------:R-:W-:Y:S01]  /*67a0*/  IADD3 R16, P0, R16, UR40, RZ ;  /* 0x0000002810107c10 */ /* 0x000fe2000ff1e0ff */
[----:B------:R-:W-:Y:S01]  /*67b0*/  ULDC.64 UR4, c[0x0][0x8f8] ;  /* 0x00023e0000047ab9 */ /* 0x000fe20000000a00 */
[----:B------:R-:W-:Y:S01]  /*67c0*/  UIADD3 UR36, UR36, 0x1, URZ ;  /* 0x0000000124247890 */ /* 0x000fe2000fffe03f */
[----:B-1----:R-:W-:Y:S01]  /*67d0*/  PRMT R4, RZ, 0x7610, R4 ;  /* 0x00007610ff047816 */ /* 0x002fe20000000004 */
[----:B------:R-:W-:Y:S01]  /*67e0*/  UMOV UR47, 0xffffffff ;  /* 0xffffffff002f7882 */ /* 0x000fe20000000000 */
[----:B------:R-:W-:Y:S01]  /*67f0*/  IADD3.X R17, R17, UR39, RZ, P0, !PT ;  /* 0x0000002711117c10 */ /* 0x000fe200087fe4ff */
[----:B------:R-:W-:Y:S01]  /*6800*/  UISETP.NE.AND UP0, UPT, UR36, 0x4, UPT ;  /* 0x000000042400788c */ /* 0x000fe2000bf05270 */
[----:B------:R-:W-:Y:S01]  /*6810*/  ISETP.GE.U32.AND P0, PT, R16, UR4, PT ;  /* 0x0000000410007c0c */ /* 0x000fe2000bf06070 */
[----:B------:R-:W-:Y:S01]  /*6820*/  IMAD.MOV.U32 R153, RZ, RZ, -0x1 ;  /* 0xffffffffff997424 */ /* 0x000fe200078e00ff */
[----:B------:R-:W-:Y:S01]  /*6830*/  MOV R154, 0xffffffff ;  /* 0xffffffff009a7802 */ /* 0x000fe20000000f00 */
[----:B------:R-:W-:Y:S01]  /*6840*/  USEL UR36, UR36, URZ, UP0 ;  /* 0x0000003f24247287 */ /* 0x000fe20008000000 */
[----:B------:R-:W-:-:S13]  /*6850*/  ISETP.GE.U32.AND.EX P0, PT, R17, UR5, PT, P0 ;  /* 0x0000000511007c0c */ /* 0x000fda000bf06100 */
[----:B------:R-:W-:Y:S05]  /*6860*/  @P0 BRA `(.L_x_127) ;  /* 0x0000000400600947 */ /* 0x000fea0003800000 */
[----:B------:R-:W1:Y:S01]  /*6870*/  LDC.64 R10, c[0x0][0x8d0] ;  /* 0x00023400ff0a7b82 */ /* 0x000e620000000a00 */
[----:B------:R-:W2:Y:S01]  /*6880*/  S2R R23, SR_CTAID.X ;  /* 0x0000000000177919 */ /* 0x000ea20000002500 */
[----:B------:R-:W-:Y:S01]  /*6890*/  IMAD.MOV.U32 R8, RZ, RZ, R16 ;  /* 0x000000ffff087224 */ /* 0x000fe200078e0010 */
[----:B------:R-:W-:-:S05]  /*68a0*/  MOV R9, R17 ;  /* 0x0000001100097202 */ /* 0x000fca0000000f00 */
[----:B------:R-:W3:Y:S08]  /*68b0*/  LDC R12, c[0x0][0x8d8] ;  /* 0x00023600ff0c7b82 */ /* 0x000ef00000000800 */
[----:B------:R-:W4:Y:S01]  /*68c0*/  LDC.64 R20, c[0x0][0x8c8] ;  /* 0x00023200ff147b82 */ /* 0x000f220000000a00 */
[----:B-1----:R-:W-:-:S04]  /*68d0*/  ISETP.NE.U32.AND P0, PT, R10, RZ, PT ;  /* 0x000000ff0a00720c */ /* 0x002fc80003f05070 */
[----:B------:R-:W-:-:S13]  /*68e0*/  ISETP.NE.AND.EX P0, PT, R11, RZ, PT, P0 ;  /* 0x000000ff0b00720c */ /* 0x000fda0003f05300 */
[----:B--234-:R-:W-:Y:S05]  /*68f0*/  @!P0 BRA `(.L_x_128) ;  /* 0x0000000000288947 */ /* 0x01cfea0003800000 */
[----:B------:R-:W1:Y:S02]  /*6900*/  LDC R5, c[0x0][0x8dc] ;  /* 0x00023700ff057b82 */ /* 0x000e640000000800 */
[----:B-1----:R-:W-:-:S05]  /*6910*/  IADD3 R9, P0, R16, R5, RZ ;  /* 0x0000000510097210 */ /* 0x002fca0007f1e0ff */
        /* <DEDUP_REMOVED lines=8> */
.L_x_128:
[----:B------:R-:W1:Y:S01]  /*69a0*/  S2R R24, SR_CTAID.Y ;  /* 0x0000000000187919 */ /* 0x000e620000002600 */
[-CC-:B------:R-:W-:Y:S01]  /*69b0*/  SHF.R.U64 R31, R8, R12.reuse, R9.reuse ;  /* 0x0000000c081f7219 */ /* 0x180fe20000001209 */
[----:B------:R-:W2:Y:S01]  /*69c0*/  LDC.64 R14, c[0x0][0x8e8] ;  /* 0x00023a00ff0e7b82 */ /* 0x000ea20000000a00 */
[----:B------:R-:W-:Y:S01]  /*69d0*/  SHF.R.U32.HI R4, RZ, R12, R9 ;  /* 0x0000000cff047219 */ /* 0x000fe20000011609 */
[----:B------:R-:W-:Y:S01]  /*69e0*/  ULDC UR4, c[0x0][0x150] ;  /* 0x0000540000047ab9 */ /* 0x000fe20000000800 */
[----:B------:R-:W-:Y:S01]  /*69f0*/  IADD3 R7, P0, RZ, -R31, RZ ;  /* 0x8000001fff077210 */ /* 0x000fe20007f1e0ff */
[----:B------:R-:W-:Y:S01]  /*6a00*/  IMAD.MOV.U32 R11, RZ, RZ, -0x1 ;  /* 0xffffffffff0b7424 */ /* 0x000fe200078e00ff */
[----:B------:R-:W-:-:S03]  /*6a10*/  I2FP.F32.U32 R9, R23 ;  /* 0x0000001700097245 */ /* 0x000fc60000201000 */
[----:B------:R-:W3:Y:S01]  /*6a20*/  LDC R8, c[0x0][0x8c0] ;  /* 0x00023000ff087b82 */ /* 0x000ee20000000800 */
[----:B------:R-:W-:Y:S02]  /*6a30*/  IMAD.X R5, RZ, RZ, ~R4, P0 ;  /* 0x000000ffff057224 */ /* 0x000fe400000e0e04 */
[----:B------:R-:W-:Y:S01]  /*6a40*/  FMUL R9, R9, UR4 ;  /* 0x0000000409097c20 */ /* 0x000fe20008400000 */
[----:B------:R-:W-:Y:S01]  /*6a50*/  ULDC UR4, c[0x0][0x154] ;  /* 0x0000550000047ab9 */ /* 0x000fe20000000800 */
[-C--:B------:R-:W-:Y:S02]  /*6a60*/  IMAD R6, R5, R20.reuse, RZ ;  /* 0x0000001405067224 */ /* 0x080fe400078e02ff */
[C---:B------:R-:W-:Y:S01]  /*6a70*/  IMAD.WIDE.U32 R4, R7.reuse, R20, R16 ;  /* 0x0000001407047225 */ /* 0x040fe200078e0010 */
[----:B------:R-:W4:Y:S01]  /*6a80*/  LDC R26, c[0x0][0x900] ;  /* 0x00024000ff1a7b82 */ /* 0x000f220000000800 */
[----:B------:R-:W5:Y:S02]  /*6a90*/  F2I.U32.TRUNC.NTZ R9, R9 ;  /* 0x0000000900097305 */ /* 0x000f64000020f000 */
[----:B------:R-:W-:-:S04]  /*6aa0*/  IMAD R7, R7, R21, R6 ;  /* 0x0000001507077224 */ /* 0x000fc800078e0206 */
[----:B------:R-:W-:Y:S01]  /*6ab0*/  IMAD.IADD R5, R5, 0x1, R7 ;  /* 0x0000000105057824 */ /* 0x000fe200078e0207 */
[----:B------:R-:W4:Y:S01]  /*6ac0*/  LDC R20, c[0x0][0x8b0] ;  /* 0x00022c00ff147b82 */ /* 0x000f220000000800 */
[----:B--2---:R-:W-:-:S04]  /*6ad0*/  ISETP.NE.U32.AND P0, PT, R14, RZ, PT ;  /* 0x000000ff0e00720c */ /* 0x004fc80003f05070 */
[----:B------:R-:W-:-:S03]  /*6ae0*/  ISETP.NE.AND.EX P0, PT, R15, RZ, PT, P0 ;  /* 0x000000ff0f00720c */ /* 0x000fc60003f05300 */
[----:B------:R-:W2:Y:S01]  /*6af0*/  LDC R6, c[0x0][0x144] ;  /* 0x00005100ff067b82 */ /* 0x000ea20000000800 */
[--C-:B---3--:R-:W-:Y:S02]  /*6b00*/  SHF.R.U64 R12, R4, R8, R5.reuse ;  /* 0x00000008040c7219 */ /* 0x108fe40000001205 */
[----:B-1----:R-:W-:Y:S02]  /*6b10*/  I2FP.F32.U32 R4, R24 ;  /* 0x0000001800047245 */ /* 0x002fe40000201000 */
[----:B------:R-:W-:Y:S02]  /*6b20*/  SHF.R.U32.HI R5, RZ, R8, R5 ;  /* 0x00000008ff057219 */ /* 0x000fe40000011605 */
[----:B-----5:R-:W-:Y:S01]  /*6b30*/  IADD3 R9, -R9, RZ, RZ ;  /* 0x000000ff09097210 */ /* 0x020fe20007ffe1ff */
[----:B------:R-:W1:Y:S01]  /*6b40*/  LDC R21, c[0x0][0x148] ;  /* 0x00005200ff157b82 */ /* 0x000e620000000800 */
[----:B------:R-:W-:Y:S01]  /*6b50*/  FMUL R7, R4, UR4 ;  /* 0x0000000404077c20 */ /* 0x000fe20008400000 */
[----:B----4-:R-:W-:-:S04]  /*6b60*/  SHF.L.U32 R11, R11, R26, RZ ;  /* 0x0000001a0b0b7219 */ /* 0x010fc800000006ff */
[----:B------:R-:W-:Y:S02]  /*6b70*/  LOP3.LUT R27, RZ, R11, RZ, 0x33, !PT ;  /* 0x0000000bff1b7212 */ /* 0x000fe400078e33ff */
[----:B------:R-:W3:Y:S01]  /*6b80*/  LDC R25, c[0x0][0x8a8] ;  /* 0x00022a00ff197b82 */ /* 0x000ee20000000800 */
[-CC-:B------:R-:W-:Y:S02]  /*6b90*/  SHF.R.U64 R10, R12, R20.reuse, R5.reuse ;  /* 0x000000140c0a7219 */ /* 0x180fe40000001205 */
[----:B------:R-:W-:Y:S02]  /*6ba0*/  SHF.R.U32.HI R5, RZ, R20, R5 ;  /* 0x00000014ff057219 */ /* 0x000fe40000011605 */
[----:B------:R4:W1:Y:S02]  /*6bb0*/  F2I.U32.TRUNC.NTZ R20, R7 ;  /* 0x0000000700147305 */ /* 0x000864000020f000 */
[-CC-:B------:R-:W-:Y:S01]  /*6bc0*/  SHF.R.U64 R13, R10, R26.reuse, R5.reuse ;  /* 0x0000001a0a0d7219 */ /* 0x180fe20000001205 */
[----:B------:R-:W1:Y:S01]  /*6bd0*/  LDC R28, c[0x0][0x8f0] ;  /* 0x00023c00ff1c7b82 */ /* 0x000e620000000800 */
[-C--:B------:R-:W-:Y:S01]  /*6be0*/  SHF.R.U32.HI R5, RZ, R26.reuse, R5 ;  /* 0x0000001aff057219 */ /* 0x080fe20000011605 */
[----:B--2---:R-:W-:Y:S01]  /*6bf0*/  IMAD R23, R6, R9, R23 ;  /* 0x0000000906177224 */ /* 0x004fe200078e0217 */
[----:B------:R-:W-:Y:S01]  /*6c00*/  SHF.L.U32 R26, R3, R26, RZ ;  /* 0x0000001a031a7219 */ /* 0x000fe200000006ff */
[----:B------:R-:W-:-:S04]  /*6c10*/  IMAD.MOV.U32 R4, RZ, RZ, R13 ;  /* 0x000000ffff047224 */ /* 0x000fc800078e000d */
[----:B------:R-:W2:Y:S08]  /*6c20*/  LDC R29, c[0x0][0x8e0] ;  /* 0x00023800ff1d7b82 */ /* 0x000eb00000000800 */
[----:B------:R-:W1:Y:S01]  /*6c30*/  LDC R30, c[0x0][0x8b8] ;  /* 0x00022e00ff1e7b82 */ /* 0x000e620000000800 */
[----:B----4-:R-:W-:Y:S05]  /*6c40*/  @!P0 BRA `(.L_x_129) ;  /* 0x0000000000288947 */ /* 0x010fea0003800000 */
[----:B------:R-:W4:Y:S02]  /*6c50*/  LDC R4, c[0x0][0x8f4] ;  /* 0x00023d00ff047b82 */ /* 0x000f240000000800 */
[----:B----4-:R-:W-:-:S04]  /*6c60*/  IADD3 R3, P0, R13, R4, RZ ;  /* 0x000000040d037210 */ /* 0x010fc80007f1e0ff */
[----:B------:R-:W-:-:S05]  /*6c70*/  IADD3.X R11, RZ, R5, RZ, P0, !PT ;  /* 0x00000005ff0b7210 */ /* 0x000fca00007fe4ff */
[----:B------:R-:W-:-:S04]  /*6c80*/  IMAD.WIDE.U32 R4, R11, R14, RZ ;  /* 0x0000000e0b047225 */ /* 0x000fc800078e00ff */
[----:B------:R-:W-:-:S04]  /*6c90*/  IMAD.WIDE.U32 R6, P0, R3, R15, R4 ;  /* 0x0000000f03067225 */ /* 0x000fc80007800004 */
[----:B------:R-:W-:-:S04]  /*6ca0*/  IMAD.WIDE.U32 R4, R3, R14, RZ ;  /* 0x0000000e03047225 */ /* 0x000fc800078e00ff */
[----:B------:R-:W-:Y:S01]  /*6cb0*/  IMAD.X R9, RZ, RZ, RZ, P0 ;  /* 0x000000ffff097224 */ /* 0x000fe200000e06ff */
[----:B------:R-:W-:Y:S01]  /*6cc0*/  IADD3 RZ, P0, R5, R6, RZ ;  /* 0x0000000605ff7210 */ /* 0x000fe20007f1e0ff */
[----:B------:R-:W-:-:S04]  /*6cd0*/  IMAD.MOV.U32 R8, RZ, RZ, R7 ;  /* 0x000000ffff087224 */ /* 0x000fc800078e0007 */
[----:B------:R-:W-:-:S08]  /*6ce0*/  IMAD.WIDE.U32.X R4, R11, R15, R8, P0 ;  /* 0x0000000f0b047225 */ /* 0x000fd000000e0408 */
.L_x_129:
[----:B------:R-:W-:Y:S02]  /*6cf0*/  ISETP.NE.AND P0, PT, R2, 0x1, PT ;  /* 0x000000010200780c */ /* 0x000fe40003f05270 */
[----:B-1----:R-:W-:Y:S01]  /*6d00*/  SHF.R.U64 R3, R4, R28, R5 ;  /* 0x0000001c04037219 */ /* 0x002fe20000001205 */
[----:B---3--:R-:W-:Y:S01]  /*6d10*/  VIADD R5, R25, 0xffffffff ;  /* 0xffffffff19057836 */ /* 0x008fe20000000000 */
[----:B------:R-:W-:Y:S02]  /*6d20*/  LOP3.LUT R154, R10, R27, RZ, 0xc0, !PT ;  /* 0x0000001b0a9a7212 */ /* 0x000fe400078ec0ff */
[----:B------:R-:W-:Y:S01]  /*6d30*/  IADD3 R20, -R20, RZ, RZ ;  /* 0x000000ff14147210 */ /* 0x000fe20007ffe1ff */
[----:B------:R-:W-:Y:S01]  /*6d40*/  IMAD.MOV R4, RZ, RZ, -R3 ;  /* 0x000000ffff047224 */ /* 0x000fe200078e0a03 */
[----:B------:R-:W-:Y:S01]  /*6d50*/  LOP3.LUT R12, R12, R5, RZ, 0xc0, !PT ;  /* 0x000000050c0c7212 */ /* 0x000fe200078ec0ff */
[----:B------:R-:W-:Y:S01]  /*6d60*/  IMAD R154, R26, R3, R154 ;  /* 0x000000031a9a7224 */ /* 0x000fe200078e029a */
[----:B------:R-:W-:Y:S01]  /*6d70*/  R2UR UR47, R31 ;  /* 0x000000001f2f72ca */ /* 0x000fe200000e0000 */
[----:B--2---:R-:W-:Y:S01]  /*6d80*/  IMAD R3, R4, R29, R13 ;  /* 0x0000001d04037224 */ /* 0x004fe200078e020d */
[----:B------:R-:W-:Y:S01]  /*6d90*/  MOV R4, 0x1 ;  /* 0x0000000100047802 */ /* 0x000fe20000000f00 */
[----:B------:R-:W-:-:S02]  /*6da0*/  @P0 IMAD R23, R21, R20, R24 ;  /* 0x0000001415170224 */ /* 0x000fc400078e0218 */
[----:B------:R-:W-:Y:S02]  /*6db0*/  IMAD R3, R3, R25, R12 ;  /* 0x0000001903037224 */ /* 0x000fe400078e020c */
[----:B------:R-:W-:-:S05]  /*6dc0*/  IMAD R154, R154, R30, R23 ;  /* 0x0000001e9a9a7224 */ /* 0x000fca00078e0217 */
[----:B------:R-:W-:Y:S02]  /*6dd0*/  SEL R153, R3, R154, !P0 ;  /* 0x0000009a03997207 */ /* 0x000fe40004000000 */
[----:B------:R-:W-:-:S07]  /*6de0*/  SEL R154, R154, R3, !P0 ;  /* 0x000000039a9a7207 */ /* 0x000fce0004000000 */
.L_x_127:
[----:B------:R-:W-:Y:S01]  /*6df0*/  UIADD3 UR50, UR51, UR50, URZ ;  /* 0x0000003233327290 */ /* 0x000fe2000fffe03f */
[----:B------:R-:W-:Y:S01]  /*6e00*/  LOP3.LUT P0, RZ, R4, 0xff, RZ, 0xc0, !PT ;  /* 0x000000ff04ff7812 */ /* 0x000fe2000780c0ff */
[----:B------:R-:W-:Y:S01]  /*6e10*/  UIADD3 UR48, UR48, 0x8, URZ ;  /* 0x0000000830307890 */ /* 0x000fe2000fffe03f */
[----:B------:R-:W-:Y:S01]  /*6e20*/  IMAD.MOV.U32 R156, RZ, RZ, R0 ;  /* 0x000000ffff9c7224 */ /* 0x000fe200078e0000 */
[----:B------:R-:W-:Y:S02]  /*6e30*/  USHF.R.U32.HI UR4, URZ, 0x2, UR50 ;  /* 0x000000023f047899 */ /* 0x000fe40008011632 */
[----:B------:R-:W-:Y:S02]  /*6e40*/  UISETP.GT.U32.AND UP0, UPT, UR50, 0x3, UPT ;  /* 0x000000033200788c */ /* 0x000fe4000bf04070 */
[----:B------:R-:W-:Y:S02]  /*6e50*/  ULOP3.LUT UR4, UR4, 0x1, URZ, 0xc0, !UPT ;  /* 0x0000000104047892 */ /* 0x000fe4000f8ec03f */
[----:B------:R-:W-:-:S02]  /*6e60*/  UISETP.LT.U32.AND UP0, UPT, UR51, 0x4, UP0 ;  /* 0x000000043300788c */ /* 0x000fc40008701070 */
[----:B------:R-:W-:Y:S02]  /*6e70*/  UISETP.NE.U32.AND UP1, UPT, UR4, 0x1, UPT ;  /* 0x000000010400788c */ /* 0x000fe4000bf25070 */
[----:B------:R-:W-:Y:S02]  /*6e80*/  USEL UR5, URZ, 0x1, !UP0 ;  /* 0x000000013f057887 */ /* 0x000fe4000c000000 */
[----:B------:R-:W-:Y:S02]  /*6e90*/  UISETP.GT.U32.AND UP1, UPT, UR51, 0x3, !UP1 ;  /* 0x000000033300788c */ /* 0x000fe4000cf24070 */
[----:B------:R-:W-:Y:S02]  /*6ea0*/  ULOP3.LUT UR50, UR50, 0x3, URZ, 0xc0, !UPT ;  /* 0x0000000332327892 */ /* 0x000fe4000f8ec03f */
[----:B------:R-:W-:-:S04]  /*6eb0*/  USEL UR4, URZ, 0x1, !UP1 ;  /* 0x000000013f047887 */ /* 0x000fc8000c800000 */
[----:B------:R-:W-:Y:S01]  /*6ec0*/  ULOP3.LUT UR49, UR4, UR49, UR5, 0x96, !UPT ;  /* 0x0000003104317292 */ /* 0x000fe2000f8e9605 */
[----:B------:R-:W-:Y:S11]  /*6ed0*/  @P0 BRA `(.L_x_130) ;  /* 0xffffffa4006c0947 */ /* 0x000ff6000383ffff */
[----:B------:R-:W-:-:S13]  /*6ee0*/  PLOP3.LUT P0, PT, PT, PT, PT, 0x8, 0x0 ;  /* 0x000000000000781c */ /* 0x000fda0003f0e170 */
.L_x_17:
[----:B------:R-:W-:Y:S05]  /*6ef0*/  @P0 BRA `(.L_x_9) ;  /* 0x0000003000140947 */ /* 0x000fea0003800000 */
[----:B------:R-:W-:Y:S01]  /*6f00*/  ULDC.64 UR6, c[0x0][0x588] ;  /* 0x0001620000067ab9 */ /* 0x000fe20000000a00 */
[----:B------:R-:W-:Y:S01]  /*6f10*/  ISETP.NE.U32.AND P1, PT, R165, RZ, PT ;  /* 0x000000ffa500720c */ /* 0x000fe20003f25070 */
[----:B------:R-:W-:-:S04]  /*6f20*/  DEPBAR.LE SB0, 0x0 ;  /* 0x000080000000791a */ /* 0x000fc80000000000 */
[----:B------:R-:W-:Y:S01]  /*6f30*/  ISETP.NE.U32.AND P0, PT, RZ, UR6, PT ;  /* 0x00000006ff007c0c */ /* 0x000fe2000bf05070 */
[----:B------:R-:W-:Y:S01]  /*6f40*/  BSSY B0, `(.L_x_131) ;  /* 0x0000015000007945 */ /* 0x000fe20003800000 */
[----:B------:R-:W-:Y:S02]  /*6f50*/  ISETP.NE.AND.EX P1, PT, R166, RZ, PT, P1 ;  /* 0x000000ffa600720c */ /* 0x000fe40003f25310 */
[----:B------:R-:W-:-:S13]  /*6f60*/  ISETP.NE.AND.EX P0, PT, RZ, UR7, PT, P0 ;  /* 0x00000007ff007c0c */ /* 0x000fda000bf05300 */
[----:B------:R-:W-:Y:S05]  /*6f70*/  @P0 BRA P1, `(.L_x_132) ;  /* 0x0000000000440947 */ /* 0x000fea0000800000 */
[----:B------:R-:W-:-:S04]  /*6f80*/  ISETP.NE.U32.AND P0, PT, R165, RZ, PT ;  /* 0x000000ffa500720c */ /* 0x000fc80003f05070 */
[----:B------:R-:W-:-:S13]  /*6f90*/  ISETP.NE.AND.EX P0, PT, R166, RZ, PT, P0 ;  /* 0x000000ffa600720c */ /* 0x000fda0003f05300 */
[----:B------:R-:W-:Y:S05]  /*6fa0*/  @!P0 BRA `(.L_x_133) ;  /* 0x00000000002c8947 */ /* 0x000fea0003800000 */
[----:B------:R-:W-:-:S13]  /*6fb0*/  LOP3.LUT P0, RZ, R152, 0xff, RZ, 0xc0, !PT ;  /* 0x000000ff98ff7812 */ /* 0x000fda000780c0ff */
[----:B------:R-:W-:Y:S05]  /*6fc0*/  @!P0 BRA `(.L_x_134) ;  /* 0x0000000000108947 */ /* 0x000fea0003800000 */
[----:B-----5:R-:W-:-:S13]  /*6fd0*/  FSETP.NEU.AND P0, PT, R162, RZ, PT ;  /* 0x000000ffa200720b */ /* 0x020fda0003f0d000 */
[----:B------:R-:W-:Y:S05]  /*6fe0*/  @!P0 BREAK B0 ;  /* 0x0000000000008942 */ /* 0x000fea0003800000 */
[----:B------:R-:W-:Y:S05]  /*6ff0*/  @P0 BRA `(.L_x_132) ;  /* 0x0000000000240947 */ /* 0x000fea0003800000 */
[----:B------:R-:W-:Y:S05]  /*7000*/  BRA `(.L_x_9) ;  /* 0x0000002c00d07947 */ /* 0x000fea0003800000 */
.L_x_134:
[----:B------:R-:W-:-:S04]  /*7010*/  ISETP.NE.U32.AND P0, PT, RZ, UR6, PT ;  /* 0x00000006ff007c0c */ /* 0x000fc8000bf05070 */
[----:B------:R-:W-:-:S13]  /*7020*/  ISETP.NE.AND.EX P0, PT, RZ, UR7, PT, P0 ;  /* 0x00000007ff007c0c */ /* 0x000fda000bf05300 */
[----:B------:R-:W-:Y:S05]  /*7030*/  @!P0 BREAK B0 ;  /* 0x0000000000008942 */ /* 0x000fea0003800000 */
[----:B------:R-:W-:Y:S05]  /*7040*/  @P0 BRA `(.L_x_132) ;  /* 0x0000000000100947 */ /* 0x000fea0003800000 */
[----:B------:R-:W-:Y:S05]  /*7050*/  BRA `(.L_x_9) ;  /* 0x0000002c00bc7947 */ /* 0x000fea0003800000 */
.L_x_133:
[----:B-----5:R-:W-:-:S13]  /*7060*/  FSETP.NEU.AND P0, PT, R162, RZ, PT ;  /* 0x000000ffa200720b */ /* 0x020fda0003f0d000 */
[----:B------:R-:W-:Y:S05]  /*7070*/  @!P0 BREAK B0 ;  /* 0x0000000000008942 */ /* 0x000fea0003800000 */
[----:B------:R-:W-:Y:S05]  /*7080*/  @!P0 BRA `(.L_x_9) ;  /* 0x0000002c00b08947 */ /* 0x000fea0003800000 */
.L_x_132:
[----:B------:R-:W-:Y:S05]  /*7090*/  BSYNC B0 ;  /* 0x0000000000007941 */ /* 0x000fea0003800000 */
.L_x_131:
[----:B------:R-:W-:-:S04]  /*70a0*/  LOP3.LUT R19, R19, 0x1, RZ, 0xfc, !PT ;  /* 0x0000000113137812 */ /* 0x000fc800078efcff */
[----:B------:R-:W-:-:S13]  /*70b0*/  ISETP.NE.AND P0, PT, R19, 0x3, PT ;  /* 0x000000031300780c */ /* 0x000fda0003f05270 */
[----:B------:R-:W-:Y:S05]  /*70c0*/  @!P0 BRA `(.L_x_135) ;  /* 0x0000000000048947 */ /* 0x000fea0003800000 */
[----:B------:R-:W-:Y:S01]  /*70d0*/  BPT.TRAP 0x1 ;  /* 0x000000040000795c */ /* 0x000fe20000300000 */
.L_x_135:
[----:B------:R-:W3:Y:S01]  /*70e0*/  S2UR UR5, SR_CgaCtaId ;  /* 0x00000000000579c3 */ /* 0x000ee20000008800 */
[----:B------:R-:W-:Y:S02]  /*70f0*/  UMOV UR4, 0x400 ;  /* 0x0000040000047882 */ /* 0x000fe40000000000 */
[----:B---3--:R-:W-:-:S04]  /*7100*/  ULEA UR4, UR5, UR4, 0x18 ;  /* 0x0000000405047291 */ /* 0x008fc8000f8ec03f */
[----:B------:R-:W-:-:S04]  /*7110*/  ULEA UR4, UR36, UR4, 0x3 ;  /* 0x0000000424047291 */ /* 0x000fc8000f8e183f */
[----:B------:R-:W-:-:S04]  /*7120*/  UIADD3 UR4, UR4, 0x60, URZ ;  /* 0x0000006004047890 */ /* 0x000fc8000fffe03f */
[----:B------:R-:W-:-:S09]  /*7130*/  UPRMT UR4, UR5, 0x654, UR4 ;  /* 0x0000065405047896 */ /* 0x000fd20008000004 */
[----:B------:R-:W-:Y:S01]  /*7140*/  SYNCS.ARRIVE.TRANS64.RED.A1T0 RZ, [UR4], RZ ;  /* 0x000000ffffff79a7 */ /* 0x000fe20008100404 */
[----:B------:R-:W-:Y:S05]  /*7150*/  BRA `(.L_x_9) ;  /* 0x0000002c007c7947 */ /* 0x000fea0003800000 */
.L_x_8:
[----:B------:R-:W-:Y:S01]  /*7160*/  ULDC.64 UR4, c[0x0][0x8f8] ;  /* 0x00023e0000047ab9 */ /* 0x000fe20000000a00 */
[----:B------:R-:W-:Y:S01]  /*7170*/  PRMT R11, RZ, 0x7610, R11 ;  /* 0x00007610ff0b7816 */ /* 0x000fe2000000000b */
[----:B------:R-:W-:Y:S01]  /*7180*/  IMAD.MOV.U32 R7, RZ, RZ, -0x1 ;  /* 0xffffffffff077424 */ /* 0x000fe200078e00ff */
[----:B------:R-:W-:Y:S01]  /*7190*/  ISETP.GE.U32.AND P0, PT, R16, UR4, PT ;  /* 0x0000000410007c0c */ /* 0x000fe2000bf06070 */
[----:B------:R-:W-:Y:S01]  /*71a0*/  IMAD.MOV.U32 R13, RZ, RZ, -0x1 ;  /* 0xffffffffff0d7424 */ /* 0x000fe200078e00ff */
[----:B------:R-:W-:Y:S02]  /*71b0*/  MOV R6, 0xffffffff ;  /* 0xffffffff00067802 */ /* 0x000fe40000000f00 */
[----:B------:R-:W-:-:S13]  /*71c0*/  ISETP.GE.U32.AND.EX P0, PT, R17, UR5, PT, P0 ;  /* 0x0000000511007c0c */ /* 0x000fda000bf06100 */
[----:B------:R-:W-:Y:S05]  /*71d0*/  @P0 BRA `(.L_x_136) ;  /* 0x0000000400580947 */ /* 0x000fea0003800000 */
[----:B------:R-:W1:Y:S01]  /*71e0*/  LDC.64 R20, c[0x0][0x8d0] ;  /* 0x00023400ff147b82 */ /* 0x000e620000000a00 */
[----:B------:R-:W-:Y:S01]  /*71f0*/  IMAD.MOV.U32 R14, RZ, RZ, R16 ;  /* 0x000000ffff0e7224 */ /* 0x000fe200078e0010 */
[----:B------:R-:W-:-:S06]  /*7200*/  MOV R15, R17 ;  /* 0x00000011000f7202 */ /* 0x000fcc0000000f00 */
        /* <DEDUP_REMOVED lines=15> */
.L_x_137:
[-CC-:B------:R-:W-:Y:S01]  /*7300*/  SHF.R.U64 R20, R14, R24.reuse, R15.reuse ;  /* 0x000000180e147219 */ /* 0x180fe2000000120f */
[----:B------:R-:W1:Y:S01]  /*7310*/  LDC R28, c[0x0][0x8c0] ;  /* 0x00023000ff1c7b82 */ /* 0x000e620000000800 */
[----:B------:R-:W-:Y:S01]  /*7320*/  SHF.R.U32.HI R6, RZ, R24, R15 ;  /* 0x00000018ff067219 */ /* 0x000fe2000001160f */
[----:B------:R-:W-:Y:S01]  /*7330*/  ULDC UR4, c[0x0][0x150] ;  /* 0x0000540000047ab9 */ /* 0x000fe20000000800 */
[----:B------:R-:W-:Y:S01]  /*7340*/  IADD3 R9, P0, RZ, -R20, RZ ;  /* 0x80000014ff097210 */ /* 0x000fe20007f1e0ff */
[----:B------:R-:W-:Y:S01]  /*7350*/  IMAD.MOV.U32 R13, RZ, RZ, -0x1 ;  /* 0xffffffffff0d7424 */ /* 0x000fe200078e00ff */
[----:B------:R-:W-:-:S03]  /*7360*/  I2FP.F32.U32 R11, R8 ;  /* 0x00000008000b7245 */ /* 0x000fc60000201000 */
[----:B------:R-:W2:Y:S01]  /*7370*/  LDC.64 R30, c[0x0][0x8e8] ;  /* 0x00023a00ff1e7b82 */ /* 0x000ea20000000a00 */
[----:B------:R-:W-:Y:S02]  /*7380*/  IMAD.X R7, RZ, RZ, ~R6, P0 ;  /* 0x000000ffff077224 */ /* 0x000fe400000e0e06 */
[----:B------:R-:W-:Y:S01]  /*7390*/  FMUL R11, R11, UR4 ;  /* 0x000000040b0b7c20 */ /* 0x000fe20008400000 */
[----:B------:R-:W-:Y:S01]  /*73a0*/  ULDC UR4, c[0x0][0x154] ;  /* 0x0000550000047ab9 */ /* 0x000fe20000000800 */
[-C--:B------:R-:W-:Y:S02]  /*73b0*/  IMAD R12, R7, R26.reuse, RZ ;  /* 0x0000001a070c7224 */ /* 0x080fe400078e02ff */
[C---:B------:R-:W-:Y:S01]  /*73c0*/  IMAD.WIDE.U32 R6, R9.reuse, R26, R16 ;  /* 0x0000001a09067225 */ /* 0x040fe200078e0010 */
[----:B------:R-:W3:Y:S01]  /*73d0*/  LDC R24, c[0x0][0x8b0] ;  /* 0x00022c00ff187b82 */ /* 0x000ee20000000800 */
[----:B------:R-:W4:Y:S02]  /*73e0*/  F2I.U32.TRUNC.NTZ R11, R11 ;  /* 0x0000000b000b7305 */ /* 0x000f24000020f000 */
[----:B------:R-:W-:-:S04]  /*73f0*/  IMAD R9, R9, R27, R12 ;  /* 0x0000001b09097224 */ /* 0x000fc800078e020c */
[----:B------:R-:W-:Y:S01]  /*7400*/  IMAD.IADD R7, R7, 0x1, R9 ;  /* 0x0000000107077824 */ /* 0x000fe200078e0209 */
[----:B------:R-:W3:Y:S04]  /*7410*/  LDC R25, c[0x0][0x148] ;  /* 0x00005200ff197b82 */ /* 0x000ee80000000800 */
[----:B-1----:R-:W-:Y:S02]  /*7420*/  SHF.R.U64 R14, R6, R28, R7 ;  /* 0x0000001c060e7219 */ /* 0x002fe40000001207 */
[----:B------:R-:W-:Y:S02]  /*7430*/  I2FP.F32.U32 R6, R10 ;  /* 0x0000000a00067245 */ /* 0x000fe40000201000 */
[----:B------:R-:W1:Y:S01]  /*7440*/  LDC R9, c[0x0][0x144] ;  /* 0x00005100ff097b82 */ /* 0x000e620000000800 */
[----:B--2---:R-:W-:-:S02]  /*7450*/  ISETP.NE.U32.AND P0, PT, R30, RZ, PT ;  /* 0x000000ff1e00720c */ /* 0x004fc40003f05070 */
[----:B------:R-:W-:Y:S01]  /*7460*/  SHF.R.U32.HI R7, RZ, R28, R7 ;  /* 0x0000001cff077219 */ /* 0x000fe20000011607 */
[----:B------:R-:W-:Y:S01]  /*7470*/  FMUL R12, R6, UR4 ;  /* 0x00000004060c7c20 */ /* 0x000fe20008400000 */
[----:B------:R-:W-:Y:S01]  /*7480*/  ISETP.NE.AND.EX P0, PT, R31, RZ, PT, P0 ;  /* 0x000000ff1f00720c */ /* 0x000fe20003f05300 */
[----:B------:R-:W-:Y:S01]  /*7490*/  ULDC UR4, c[0x0][0x900] ;  /* 0x0002400000047ab9 */ /* 0x000fe20000000800 */
[----:B----4-:R-:W-:Y:S01]  /*74a0*/  IADD3 R11, -R11, RZ, RZ ;  /* 0x000000ff0b0b7210 */ /* 0x010fe20007ffe1ff */
[----:B------:R-:W2:Y:S01]  /*74b0*/  LDC R26, c[0x0][0x8a8] ;  /* 0x00022a00ff1a7b82 */ /* 0x000ea20000000800 */
[-CC-:B---3--:R-:W-:Y:S02]  /*74c0*/  SHF.R.U64 R21, R14, R24.reuse, R7.reuse ;  /* 0x000000180e157219 */ /* 0x188fe40000001207 */
[----:B------:R-:W-:Y:S02]  /*74d0*/  SHF.R.U32.HI R6, RZ, R24, R7 ;  /* 0x00000018ff067219 */ /* 0x000fe40000011607 */
[----:B------:R3:W4:Y:S01]  /*74e0*/  F2I.U32.TRUNC.NTZ R24, R12 ;  /* 0x0000000c00187305 */ /* 0x000722000020f000 */
[----:B------:R-:W-:-:S02]  /*74f0*/  SHF.L.U32 R32, R13, UR4, RZ ;  /* 0x000000040d207c19 */ /* 0x000fc400080006ff */
[----:B------:R-:W2:Y:S01]  /*7500*/  LDC R27, c[0x0][0x8f0] ;  /* 0x00023c00ff1b7b82 */ /* 0x000ea20000000800 */
[--C-:B------:R-:W-:Y:S02]  /*7510*/  SHF.R.U64 R23, R21, UR4, R6.reuse ;  /* 0x0000000415177c19 */ /* 0x100fe40008001206 */
[----:B------:R-:W-:-:S03]  /*7520*/  SHF.R.U32.HI R7, RZ, UR4, R6 ;  /* 0x00000004ff077c19 */ /* 0x000fc60008011606 */
[----:B------:R-:W-:Y:S02]  /*7530*/  IMAD.MOV.U32 R6, RZ, RZ, R23 ;  /* 0x000000ffff067224 */ /* 0x000fe400078e0017 */
[----:B------:R-:W2:Y:S01]  /*7540*/  LDC R29, c[0x0][0x8e0] ;  /* 0x00023800ff1d7b82 */ /* 0x000ea20000000800 */
[----:B-1----:R-:W-:-:S07]  /*7550*/  IMAD R28, R9, R11, R8 ;  /* 0x0000000b091c7224 */ /* 0x002fce00078e0208 */
[----:B------:R-:W1:Y:S01]  /*7560*/  LDC R33, c[0x0][0x8b8] ;  /* 0x00022e00ff217b82 */ /* 0x000e620000000800 */
[----:B---34-:R-:W-:Y:S05]  /*7570*/  @!P0 BRA `(.L_x_138) ;  /* 0x0000000000288947 */ /* 0x018fea0003800000 */
[----:B------:R-:W3:Y:S02]  /*7580*/  LDC R6, c[0x0][0x8f4] ;  /* 0x00023d00ff067b82 */ /* 0x000ee40000000800 */
[----:B---3--:R-:W-:-:S04]  /*7590*/  IADD3 R11, P0, R23, R6, RZ ;  /* 0x00000006170b7210 */ /* 0x008fc80007f1e0ff */
        /* <DEDUP_REMOVED lines=8> */
.L_x_138:
[----:B------:R-:W-:Y:S01]  /*7620*/  ISETP.NE.AND P0, PT, R2, 0x1, PT ;  /* 0x000000010200780c */ /* 0x000fe20003f05270 */
[----:B------:R-:W-:Y:S01]  /*7630*/  USHF.L.U32 UR4, UR38, UR4, URZ ;  /* 0x0000000426047299 */ /* 0x000fe2000800063f */
[----:B------:R-:W-:Y:S01]  /*7640*/  LOP3.LUT R32, RZ, R32, RZ, 0x33, !PT ;  /* 0x00000020ff207212 */ /* 0x000fe200078e33ff */
[----:B--2---:R-:W-:Y:S01]  /*7650*/  VIADD R9, R26, 0xffffffff ;  /* 0xffffffff1a097836 */ /* 0x004fe20000000000 */
[----:B------:R-:W-:Y:S01]  /*7660*/  SHF.R.U64 R7, R6, R27, R7 ;  /* 0x0000001b06077219 */ /* 0x000fe20000001207 */
[----:B------:R-:W-:Y:S01]  /*7670*/  IMAD.MOV.U32 R13, RZ, RZ, R20 ;  /* 0x000000ffff0d7224 */ /* 0x000fe200078e0014 */
[----:B------:R-:W-:Y:S02]  /*7680*/  LOP3.LUT R6, R21, R32, RZ, 0xc0, !PT ;  /* 0x0000002015067212 */ /* 0x000fe400078ec0ff */
[----:B------:R-:W-:Y:S01]  /*7690*/  IADD3 R24, -R24, RZ, RZ ;  /* 0x000000ff18187210 */ /* 0x000fe20007ffe1ff */
[----:B------:R-:W-:Y:S01]  /*76a0*/  IMAD.MOV R8, RZ, RZ, -R7 ;  /* 0x000000ffff087224 */ /* 0x000fe200078e0a07 */
[----:B------:R-:W-:Y:S01]  /*76b0*/  LOP3.LUT R9, R14, R9, RZ, 0xc0, !PT ;  /* 0x000000090e097212 */ /* 0x000fe200078ec0ff */
[----:B------:R-:W-:Y:S01]  /*76c0*/  IMAD R7, R7, UR4, R6 ;  /* 0x0000000407077c24 */ /* 0x000fe2000f8e0206 */
[----:B------:R-:W-:Y:S01]  /*76d0*/  MOV R11, 0x1 ;  /* 0x00000001000b7802 */ /* 0x000fe20000000f00 */
[----:B------:R-:W-:-:S02]  /*76e0*/  @P0 IMAD R28, R25, R24, R10 ;  /* 0x00000018191c0224 */ /* 0x000fc400078e020a */
[----:B------:R-:W-:Y:S02]  /*76f0*/  IMAD R6, R8, R29, R23 ;  /* 0x0000001d08067224 */ /* 0x000fe400078e0217 */
[----:B-1----:R-:W-:Y:S02]  /*7700*/  IMAD R7, R7, R33, R28 ;  /* 0x0000002107077224 */ /* 0x002fe400078e021c */
[----:B------:R-:W-:-:S05]  /*7710*/  IMAD R8, R6, R26, R9 ;  /* 0x0000001a06087224 */ /* 0x000fca00078e0209 */
[----:B------:R-:W-:Y:S02]  /*7720*/  SEL R6, R8, R7, !P0 ;  /* 0x0000000708067207 */ /* 0x000fe40004000000 */
[----:B------:R-:W-:-:S07]  /*7730*/  SEL R7, R7, R8, !P0 ;  /* 0x0000000807077207 */ /* 0x000fce0004000000 */
.L_x_136:
[----:B------:R-:W-:-:S08]  /*7740*/  NOP ;  /* 0x0000000000007918 */ /* 0x000fd00000000000 */
[----:B------:R-:W1:-:S00]  /*7750*/  USETMAXREG.DEALLOC.CTAPOOL 0x28 ;  /* 0x00000028000079c8 */ /* 0x000e4000080e0500 */
[----:B-1----:R-:W-:-:S13]  /*7760*/  ISETP.NE.AND P0, PT, R0, 0x1, PT ;  /* 0x000000010000780c */ /* 0x002fda0003f05270 */
[----:B------:R-:W-:Y:S05]  /*7770*/  @!P0 BRA `(.L_x_9) ;  /* 0x0000002400f48947 */ /* 0x000fea0003800000 */
[----:B------:R-:W-:Y:S05]  /*7780*/  @!P3 BRA `(.L_x_139) ;  /* 0x000000180010b947 */ /* 0x000fea0003800000 */
[----:B------:R-:W-:-:S04]  /*7790*/  PRMT R3, R3, 0x9910, RZ ;  /* 0x0000991003037816 */ /* 0x000fc800000000ff */
[----:B------:R-:W-:-:S04]  /*77a0*/  ISETP.NE.AND P0, PT, R3, RZ, PT ;  /* 0x000000ff0300720c */ /* 0x000fc80003f05270 */
[----:B------:R-:W-:-:S13]  /*77b0*/  ISETP.NE.OR P0, PT, R0, 0x2, !P0 ;  /* 0x000000020000780c */ /* 0x000fda0004705670 */
[----:B------:R-:W-:Y:S05]  /*77c0*/  @P0 BRA `(.L_x_9) ;  /* 0x0000002400e00947 */ /* 0x000fea0003800000 */
[----:B------:R-:W-:-:S13]  /*77d0*/  LOP3.LUT P1, RZ, R11, 0xff, RZ, 0xc0, !PT ;  /* 0x000000ff0bff7812 */ /* 0x000fda000782c0ff */
[----:B------:R-:W-:Y:S05]  /*77e0*/  @!P1 BRA `(.L_x_140) ;  /* 0x0000000000189947 */ /* 0x000fea0003800000 */
[----:B------:R-:W-:Y:S01]  /*77f0*/  UMOV UR4, 0x400 ;  /* 0x0000040000047882 */ /* 0x000fe20000000000 */
[----:B------:R-:W-:Y:S01]  /*7800*/  IMAD.MOV.U32 R0, RZ, RZ, RZ ;  /* 0x000000ffff007224 */ /* 0x000fe200078e00ff */
[----:B------:R-:W-:-:S04]  /*7810*/  ULEA UR4, UR37, UR4, 0x18 ;  /* 0x0000000425047291 */ /* 0x000fc8000f8ec03f */
[----:B------:R-:W-:-:S05]  /*7820*/  SHF.L.U32 R0, R0, 0x1f, RZ ;  /* 0x0000001f00007819 */ /* 0x000fca00000006ff */
[----:B------:R-:W1:Y:S02]  /*7830*/  SYNCS.PHASECHK.TRANS64.TRYWAIT P0, [UR4+0x88], R0 ;  /* 0x00008800ff0075a7 */ /* 0x000e640008000144 */
[----:B-1----:R-:W-:Y:S05]  /*7840*/  @!P0 BRA `(.L_x_141) ;  /* 0x0000002800988947 */ /* 0x002fea0003800000 */
.L_x_140:
[----:B------:R-:W-:Y:S01]  /*7850*/  PRMT R8, RZ, 0x7610, R8 ;  /* 0x00007610ff087816 */ /* 0x000fe20000000008 */
[----:B------:R-:W-:Y:S06]  /*7860*/  @P2 BRA `(.L_x_142) ;  /* 0x0000000000242947 */ /* 0x000fec0003800000 */
[----:B------:R-:W-:Y:S02]  /*7870*/  ULDC.64 UR4, c[0x0][0x588] ;  /* 0x0001620000047ab9 */ /* 0x000fe40000000a00 */
[----:B------:R-:W-:-:S04]  /*7880*/  ISETP.NE.U32.AND P0, PT, RZ, UR4, PT ;  /* 0x00000004ff007c0c */ /* 0x000fc8000bf05070 */
[----:B------:R-:W-:-:S13]  /*7890*/  ISETP.NE.AND.EX P0, PT, RZ, UR5, PT, P0 ;  /* 0x00000005ff007c0c */ /* 0x000fda000bf05300 */
[----:B------:R-:W-:Y:S05]  /*78a0*/  @!P0 BRA `(.L_x_143) ;  /* 0x00000000000c8947 */ /* 0x000fea0003800000 */
[----:B------:R3:W5:Y:S01]  /*78b0*/  LDG.E R12, desc[UR42][R4.64] ;  /* 0x0000002a040c7981 */ /* 0x000762000c1e1900 */
[----:B------:R-:W-:Y:S01]  /*78c0*/  MOV R8, 0x1 ;  /* 0x0000000100087802 */ /* 0x000fe20000000f00 */
[----:B------:R-:W-:Y:S06]  /*78d0*/  BRA `(.L_x_142) ;  /* 0x0000000000087947 */ /* 0x000fec0003800000 */
.L_x_143:
[----:B------:R-:W2:Y:S01]  /*78e0*/  LDC R12, c[0x0][0x580] ;  /* 0x00016000ff0c7b82 */ /* 0x000ea20000000800 */
[----:B------:R-:W-:-:S07]  /*78f0*/  IMAD.MOV.U32 R8, RZ, RZ, 0x1 ;  /* 0x00000001ff087424 */ /* 0x000fce00078e00ff */
.L_x_142:
[----:B------:R-:W-:Y:S05]  /*7900*/  @!P1 BRA `(.L_x_144) ;  /* 0x0000001400389947 */ /* 0x000fea0003800000 */
[----:B-1----:R-:W1:Y:S01]  /*7910*/  LDC R3, c[0x0][0x8a8] ;  /* 0x00022a00ff037b82 */ /* 0x002e620000000800 */
[----:B------:R-:W-:Y:S01]  /*7920*/  IMAD.MOV.U32 R0, RZ, RZ, -0x1 ;  /* 0xffffffffff007424 */ /* 0x000fe200078e00ff */
[----:B------:R-:W-:Y:S01]  /*7930*/  ULDC UR4, c[0x0][0x900] ;  /* 0x0002400000047ab9 */ /* 0x000fe20000000800 */
[----:B------:R-:W-:Y:S01]  /*7940*/  LOP3.LUT R9, R19, 0x2, RZ, 0xfc, !PT ;  /* 0x0000000213097812 */ /* 0x000fe200078efcff */
[----:B------:R-:W-:Y:S02]  /*7950*/  USHF.L.U32 UR21, UR38, UR4, URZ ;  /* 0x0000000426157299 */ /* 0x000fe4000800063f */
[----:B------:R-:W-:Y:S01]  /*7960*/  SHF.L.U32 R0, R0, UR4, RZ ;  /* 0x0000000400007c19 */ /* 0x000fe200080006ff */
[----:B------:R-:W-:Y:S01]  /*7970*/  ULDC.64 UR22, c[0x0][0x198] ;  /* 0x0000660000167ab9 */ /* 0x000fe20000000a00 */
[----:B------:R-:W-:Y:S01]  /*7980*/  ULDC.64 UR4, c[0x0][0x588] ;  /* 0x0001620000047ab9 */ /* 0x000fe20000000a00 */
[----:B------:R-:W-:Y:S01]  /*7990*/  ULDC.64 UR6, c[0x0][0x8f8] ;  /* 0x00023e0000067ab9 */ /* 0x000fe20000000a00 */
[----:B------:R-:W-:Y:S01]  /*79a0*/  LOP3.LUT R0, RZ, R0, RZ, 0x33, !PT ;  /* 0x00000000ff007212 */ /* 0x000fe200078e33ff */
[----:B------:R-:W-:Y:S01]  /*79b0*/  ULDC.64 UR14, c[0x0][0x590] ;  /* 0x00016400000e7ab9 */ /* 0x000fe20000000a00 */
[----:B-1----:R-:W-:-:S07]  /*79c0*/  IADD3 R3, R3, -0x1, RZ ;  /* 0xffffffff03037810 */ /* 0x002fce0007ffe0ff */
.L_x_200:
[----:B------:R-:W-:Y:S02]  /*79d0*/  ISETP.NE.U32.AND P0, PT, RZ, UR14, PT ;  /* 0x0000000eff007c0c */ /* 0x000fe4000bf05070 */
[----:B------:R-:W-:Y:S02]  /*79e0*/  R2UR UR19, R7 ;  /* 0x00000000071372ca */ /* 0x000fe400000e0000 */
[----:B------:R-:W-:Y:S02]  /*79f0*/  R2UR UR18, R6 ;  /* 0x00000000061272ca */ /* 0x000fe400000e0000 */
[----:B------:R-:W-:-:S09]  /*7a00*/  ISETP.NE.AND.EX P0, PT, RZ, UR15, PT, P0 ;  /* 0x0000000fff007c0c */ /* 0x000fd2000bf05300 */
[----:B------:R-:W-:Y:S02]  /*7a10*/  USHF.L.U32 UR19, UR19, 0x8, URZ ;  /* 0x0000000813137899 */ /* 0x000fe4000800063f */
[----:B------:R-:W-:Y:S02]  /*7a20*/  USHF.L.U32 UR18, UR18, 0x7, URZ ;  /* 0x0000000712127899 */ /* 0x000fe4000800063f */
[----:B--2-4-:R-:W-:Y:S10]  /*7a30*/  @!P0 BRA `(.L_x_145) ;  /* 0x00000000002c8947 */ /* 0x014ff40003800000 */
[----:B------:R-:W-:-:S04]  /*7a40*/  ISETP.NE.U32.AND P1, PT, RZ, UR4, PT ;  /* 0x00000004ff007c0c */ /* 0x000fc8000bf25070 */
[----:B------:R-:W-:-:S13]  /*7a50*/  ISETP.NE.AND.EX P1, PT, RZ, UR5, PT, P1 ;  /* 0x00000005ff007c0c */ /* 0x000fda000bf25310 */
[----:B------:R-:W-:Y:S05]  /*7a60*/  @!P1 BRA `(.L_x_146) ;  /* 0x0000000000189947 */ /* 0x000fea0003800000 */
[----:B---3--:R-:W1:Y:S01]  /*7a70*/  LDC.64 R4, c[0x0][0x588] ;  /* 0x00016200ff047b82 */ /* 0x008e620000000a00 */
[----:B------:R-:W-:-:S04]  /*7a80*/  IMAD R7, R13, UR14, RZ ;  /* 0x0000000e0d077c24 */ /* 0x000fc8000f8e02ff */
[----:B-1----:R-:W-:-:S05]  /*7a90*/  IMAD.WIDE R4, R7, 0x4, R4 ;  /* 0x0000000407047825 */ /* 0x002fca00078e0204 */
[----:B--2--5:R1:W5:Y:S01]  /*7aa0*/  LDG.E R12, desc[UR42][R4.64] ;  /* 0x0000002a040c7981 */ /* 0x024362000c1e1900 */
[----:B------:R-:W-:Y:S01]  /*7ab0*/  IMAD.MOV.U32 R8, RZ, RZ, 0x1 ;  /* 0x00000001ff087424 */ /* 0x000fe200078e00ff */
[----:B------:R-:W-:Y:S06]  /*7ac0*/  BRA `(.L_x_145) ;  /* 0x0000000000087947 */ /* 0x000fec0003800000 */
.L_x_146:
[----:B--2--5:R-:W4:Y:S01]  /*7ad0*/  LDC R12, c[0x0][0x580] ;  /* 0x00016000ff0c7b82 */ /* 0x024f220000000800 */
[----:B------:R-:W-:-:S07]  /*7ae0*/  IMAD.MOV.U32 R8, RZ, RZ, 0x1 ;  /* 0x00000001ff087424 */ /* 0x000fce00078e00ff */
.L_x_145:
[----:B------:R-:W-:Y:S05]  /*7af0*/  @!P0 BRA `(.L_x_147) ;  /* 0x00000000001c8947 */ /* 0x000fea0003800000 */
[----:B------:R-:W-:-:S13]  /*7b00*/  LOP3.LUT P2, RZ, R8, 0xff, RZ, 0xc0, !PT ;  /* 0x000000ff08ff7812 */ /* 0x000fda000784c0ff */
[----:B-1-3--:R-:W1:Y:S02]  /*7b10*/  @!P2 LDC.64 R4, c[0x0][0x588] ;  /* 0x00016200ff04ab82 */ /* 0x00ae640000000a00 */
[----:B-1----:R-:W-:-:S04]  /*7b20*/  @!P2 ISETP.NE.U32.AND P0, PT, R4, RZ, PT ;  /* 0x000000ff0400a20c */ /* 0x002fc80003f05070 */
[----:B------:R-:W-:Y:S02]  /*7b30*/  @!P2 ISETP.NE.AND.EX P1, PT, R5, RZ, PT, P0 ;  /* 0x000000ff0500a20c */ /* 0x000fe40003f25300 */
[----:B--2-45:R-:W-:Y:S02]  /*7b40*/  @P2 FSETP.EQ.AND P0, PT, R12, RZ, PT ;  /* 0x000000ff0c00220b */ /* 0x034fe40003f02000 */
[----:B------:R-:W-:Y:S01]  /*7b50*/  @!P2 PLOP3.LUT P0, PT, P1, PT, PT, 0x8, 0x0 ;  /* 0x000000000000a81c */ /* 0x000fe20000f0e170 */
[----:B------:R-:W-:-:S12]  /*7b60*/  BRA `(.L_x_148) ;  /* 0x0000000000047947 */ /* 0x000fd80003800000 */
.L_x_147:
[----:B--2-45:R-:W-:-:S13]  /*7b70*/  FSETP.EQ.AND P0, PT, R12, RZ, PT ;  /* 0x000000ff0c00720b */ /* 0x034fda0003f02000 */
.L_x_148:
[----:B------:R-:W-:Y:S02]  /*7b80*/  ISETP.NE.AND P2, PT, R9, 0x3, PT ;  /* 0x000000030900780c */ /* 0x000fe40003f45270 */
[----:B------:R-:W-:-:S04]  /*7b90*/  ELECT P1, URZ, PT ;  /* 0x00000000003f782f */ /* 0x000fc80003820000 */
[----:B------:R-:W-:-:S07]  /*7ba0*/  PLOP3.LUT P0, PT, P1, P0, PT, 0x20, 0x0 ;  /* 0x000000000000781c */ /* 0x000fce0000f00470 */
[----:B------:R-:W-:Y:S06]  /*7bb0*/  @!P2 BRA `(.L_x_149) ;  /* 0x000000000004a947 */ /* 0x000fec0003800000 */
[----:B------:R-:W-:Y:S01]  /*7bc0*/  BPT.TRAP 0x1 ;  /* 0x000000040000795c */ /* 0x000fe20000300000 */
.L_x_149:
[----:B------:R-:W2:Y:S01]  /*7bd0*/  S2UR UR37, SR_CgaCtaId ;  /* 0x00000000002579c3 */ /* 0x000ea20000008800 */
[----:B------:R-:W-:Y:S01]  /*7be0*/  UMOV UR13, 0x400 ;  /* 0x00000400000d7882 */ /* 0x000fe20000000000 */
[----:B-1-3--:R-:W-:-:S04]  /*7bf0*/  MOV R4, 0x1 ;  /* 0x0000000100047802 */ /* 0x00afc80000000f00 */
[----:B------:R-:W-:Y:S01]  /*7c00*/  SHF.L.U32 R4, R4, 0x1f, RZ ;  /* 0x0000001f04047819 */ /* 0x000fe200000006ff */
[----:B--2---:R-:W-:-:S09]  /*7c10*/  ULEA UR13, UR37, UR13, 0x18 ;  /* 0x0000000d250d7291 */ /* 0x004fd2000f8ec03f */
[----:B------:R-:W1:Y:S02]  /*7c20*/  SYNCS.PHASECHK.TRANS64.TRYWAIT P1, [UR13+0x60], R4 ;  /* 0x00006004ff0075a7 */ /* 0x000e64000802014d */
[----:B-1----:R-:W-:Y:S05]  /*7c30*/  @!P1 BRA `(.L_x_150) ;  /* 0x0000002400b49947 */ /* 0x002fea0003800000 */
.L_x_236:
[----:B------:R-:W-:Y:S04]  /*7c40*/  BSSY B0, `(.L_x_151) ;  /* 0x000000e000007945 */ /* 0x000fe80003800000 */
[----:B------:R-:W-:Y:S05]  /*7c50*/  @!P0 BRA `(.L_x_152) ;  /* 0x0000000000308947 */ /* 0x000fea0003800000 */
[----:B------:R-:W-:Y:S01]  /*7c60*/  R2UR UR20, R13 ;  /* 0x000000000d1472ca */ /* 0x000fe200000e0000 */
[----:B------:R-:W-:Y:S02]  /*7c70*/  UIADD3 UR8, UP0, UR22, 0x3f0, URZ ;  /* 0x000003f016087890 */ /* 0x000fe4000ff1e03f */
[----:B------:R-:W-:Y:S02]  /*7c80*/  UIADD3 UR16, UR13, 0x200, URZ ;  /* 0x000002000d107890 */ /* 0x000fe4000fffe03f */
[----:B------:R-:W-:Y:S02]  /*7c90*/  UIADD3 UR17, UR13, 0x40, URZ ;  /* 0x000000400d117890 */ /* 0x000fe4000fffe03f */
[----:B------:R-:W-:Y:S01]  /*7ca0*/  UIADD3.X UR9, URZ, UR23, URZ, UP0, !UPT ;  /* 0x000000173f097290 */ /* 0x000fe200087fe43f */
[----:B------:R-:W-:Y:S01]  /*7cb0*/  UMOV UR10, 0x0 ;  /* 0x00000000000a7882 */ /* 0x000fe20000000000 */
[----:B------:R-:W-:-:S07]  /*7cc0*/  UMOV UR11, 0x10000000 ;  /* 0x10000000000b7882 */ /* 0x000fce0000000000 */
[----:B------:R2:W-:Y:S02]  /*7cd0*/  UTMALDG.3D [UR16], [UR8], desc[UR10] ;  /* 0x00000a10080075b4 */ /* 0x0005e40008011000 */
[----:B--2---:R-:W-:Y:S05]  /*7ce0*/  @!P2 BRA `(.L_x_153) ;  /* 0x000000000004a947 */ /* 0x004fea0003800000 */
[----:B------:R-:W-:Y:S01]  /*7cf0*/  BPT.TRAP 0x1 ;  /* 0x000000040000795c */ /* 0x000fe20000300000 */
.L_x_153:
[----:B-1----:R-:W1:Y:S02]  /*7d00*/  LDC R5, c[0x0][0x800] ;  /* 0x00020000ff057b82 */ /* 0x002e640000000800 */
[----:B-1----:R2:W-:Y:S02]  /*7d10*/  SYNCS.ARRIVE.TRANS64.RED.A0TR RZ, [UR13+0x40], R5 ;  /* 0x00004005ffff79a7 */ /* 0x0025e4000830040d */
.L_x_152:
[----:B------:R-:W-:Y:S05]  /*7d20*/  BSYNC B0 ;  /* 0x0000000000007941 */ /* 0x000fea0003800000 */
.L_x_151:
[----:B------:R-:W-:Y:S05]  /*7d30*/  @!P2 BRA `(.L_x_154) ;  /* 0x000000000004a947 */ /* 0x000fea0003800000 */
[----:B------:R-:W-:Y:S01]  /*7d40*/  BPT.TRAP 0x1 ;  /* 0x000000040000795c */ /* 0x000fe20000300000 */
.L_x_154:
[----:B------:R-:W-:-:S04]  /*7d50*/  UIADD3 UR33, UR13, 0x40, URZ ;  /* 0x000000400d217890 */ /* 0x000fc8000fffe03f */
[----:B------:R-:W-:-:S09]  /*7d60*/  UPRMT UR16, UR37, 0x654, UR33 ;  /* 0x0000065425107896 */ /* 0x000fd20008000021 */
[----:B------:R-:W-:Y:S01]  /*7d70*/  SYNCS.ARRIVE.TRANS64.RED.A1T0 RZ, [UR16], RZ ;  /* 0x000000ffffff79a7 */ /* 0x000fe20008100410 */
[----:B------:R-:W-:Y:S05]  /*7d80*/  @!P2 BRA `(.L_x_155) ;  /* 0x000000000004a947 */ /* 0x000fea0003800000 */
[----:B------:R-:W-:Y:S01]  /*7d90*/  BPT.TRAP 0x1 ;  /* 0x000000040000795c */ /* 0x000fe20000300000 */
.L_x_155:
[----:B------:R-:W3:Y:S02]  /*7da0*/  SYNCS.PHASECHK.TRANS64.TRYWAIT P1, [UR13+0x68], R4 ;  /* 0x00006804ff0075a7 */ /* 0x000ee4000802014d */
[----:B---3--:R-:W-:Y:S05]  /*7db0*/  @!P1 BRA `(.L_x_156) ;  /* 0x00000024006c9947 */ /* 0x008fea0003800000 */
.L_x_237:
[----:B------:R-:W-:Y:S04]  /*7dc0*/  BSSY B0, `(.L_x_157) ;  /* 0x0000010000007945 */ /* 0x000fe80003800000 */
[----:B------:R-:W-:Y:S05]  /*7dd0*/  @!P0 BRA `(.L_x_158) ;  /* 0x0000000000388947 */ /* 0x000fea0003800000 */
[----:B------:R-:W-:Y:S01]  /*7de0*/  UIADD3 UR24, UP0, UR22, 0x3f0, URZ ;  /* 0x000003f016187890 */ /* 0x000fe2000ff1e03f */
[----:B------:R-:W-:Y:S01]  /*7df0*/  R2UR UR12, R13 ;  /* 0x000000000d0c72ca */ /* 0x000fe200000e0000 */
[----:B------:R-:W-:Y:S02]  /*7e00*/  UIADD3 UR11, UR19, 0x80, URZ ;  /* 0x00000080130b7890 */ /* 0x000fe4000fffe03f */
[----:B------:R-:W-:Y:S02]  /*7e10*/  UIADD3 UR8, UR13, 0x2200, URZ ;  /* 0x000022000d087890 */ /* 0x000fe4000fffe03f */
[----:B------:R-:W-:Y:S02]  /*7e20*/  UIADD3 UR9, UR13, 0x48, URZ ;  /* 0x000000480d097890 */ /* 0x000fe4000fffe03f */
[----:B------:R-:W-:Y:S01]  /*7e30*/  UIADD3.X UR25, URZ, UR23, URZ, UP0, !UPT ;  /* 0x000000173f197290 */ /* 0x000fe200087fe43f */
[----:B------:R-:W-:Y:S01]  /*7e40*/  UMOV UR26, 0x0 ;  /* 0x00000000001a7882 */ /* 0x000fe20000000000 */
[----:B------:R-:W-:Y:S01]  /*7e50*/  UMOV UR27, 0x10000000 ;  /* 0x10000000001b7882 */ /* 0x000fe20000000000 */
[----:B------:R-:W-:-:S06]  /*7e60*/  UMOV UR10, UR18 ;  /* 0x00000012000a7c82 */ /* 0x000fcc0008000000 */
[----:B------:R3:W-:Y:S02]  /*7e70*/  UTMALDG.3D [UR8], [UR24], desc[UR26] ;  /* 0x00001a08180075b4 */ /* 0x0007e40008011000 */
[----:B---3--:R-:W-:Y:S05]  /*7e80*/  @!P2 BRA `(.L_x_159) ;  /* 0x000000000004a947 */ /* 0x008fea0003800000 */
[----:B------:R-:W-:Y:S01]  /*7e90*/  BPT.TRAP 0x1 ;  /* 0x000000040000795c */ /* 0x000fe20000300000 */
.L_x_159:
[----:B-12---:R-:W1:Y:S02]  /*7ea0*/  LDC R5, c[0x0][0x800] ;  /* 0x00020000ff057b82 */ /* 0x006e640000000800 */
[----:B-1----:R3:W-:Y:S02]  /*7eb0*/  SYNCS.ARRIVE.TRANS64.RED.A0TR RZ, [UR13+0x48], R5 ;  /* 0x00004805ffff79a7 */ /* 0x0027e4000830040d */
.L_x_158:
[----:B------:R-:W-:Y:S05]  /*7ec0*/  BSYNC B0 ;  /* 0x0000000000007941 */ /* 0x000fea0003800000 */
.L_x_157:
[----:B------:R-:W-:Y:S05]  /*7ed0*/  @!P2 BRA `(.L_x_160) ;  /* 0x000000000004a947 */ /* 0x000fea0003800000 */
[----:B------:R-:W-:Y:S01]  /*7ee0*/  BPT.TRAP 0x1 ;  /* 0x000000040000795c */ /* 0x000fe20000300000 */
.L_x_160:
[----:B------:R-:W-:Y:S02]  /*7ef0*/  UIADD3 UR25, UR13, 0x48, URZ ;  /* 0x000000480d197890 */ /* 0x000fe4000fffe03f */
[----:B------:R-:W-:Y:S02]  /*7f00*/  UIADD3 UR10, UR18, 0x20, URZ ;  /* 0x00000020120a7890 */ /* 0x000fe4000fffe03f */
[----:B------:R-:W-:-:S09]  /*7f10*/  UPRMT UR20, UR37, 0x654, UR25 ;  /* 0x0000065425147896 */ /* 0x000fd20008000019 */
[----:B------:R-:W-:Y:S01]  /*7f20*/  SYNCS.ARRIVE.TRANS64.RED.A1T0 RZ, [UR20], RZ ;  /* 0x000000ffffff79a7 */ /* 0x000fe20008100414 */
[----:B------:R-:W-:Y:S05]  /*7f30*/  @!P2 BRA `(.L_x_161) ;  /* 0x000000000004a947 */ /* 0x000fea0003800000 */
[----:B------:R-:W-:Y:S01]  /*7f40*/  BPT.TRAP 0x1 ;  /* 0x000000040000795c */ /* 0x000fe20000300000 */
.L_x_161:
[----:B------:R-:W4:Y:S02]  /*7f50*/  SYNCS.PHASECHK.TRANS64.TRYWAIT P1, [UR13+0x70], R4 ;  /* 0x00007004ff0075a7 */ /* 0x000f24000802014d */
[----:B----4-:R-:W-:Y:S05]  /*7f60*/  @!P1 BRA `(.L_x_162) ;  /* 0x0000002400189947 */ /* 0x010fea0003800000 */
.L_x_238:
        /* <DEDUP_REMOVED lines=8> */
[----:B------:R-:W-:Y:S01]  /*7ff0*/  UMOV UR29, 0x10000000 ;  /* 0x10000000001d7882 */ /* 0x000fe20000000000 */
[----:B------:R-:W-:-:S06]  /*8000*/  UMOV UR11, UR19 ;  /* 0x00000013000b7c82 */ /* 0x000fcc0008000000 */
[----:B------:R4:W-:Y:S02]  /*8010*/  UTMALDG.3D [UR8], [UR26], desc[UR28] ;  /* 0x00001c081a0075b4 */ /* 0x0009e40008011000 */
[----:B----4-:R-:W-:Y:S05]  /*8020*/  @!P2 BRA `(.L_x_165) ;  /* 0x000000000004a947 */ /* 0x010fea0003800000 */
[----:B------:R-:W-:Y:S01]  /*8030*/  BPT.TRAP 0x1 ;  /* 0x000000040000795c */ /* 0x000fe20000300000 */
.L_x_165:
[----:B-123--:R-:W1:Y:S02]  /*8040*/  LDC R5, c[0x0][0x800] ;  /* 0x00020000ff057b82 */ /* 0x00ee640000000800 */
[----:B-1----:R4:W-:Y:S02]  /*8050*/  SYNCS.ARRIVE.TRANS64.RED.A0TR RZ, [UR13+0x50], R5 ;  /* 0x00005005ffff79a7 */ /* 0x0029e4000830040d */
.L_x_164:
[----:B------:R-:W-:Y:S05]  /*8060*/  BSYNC B0 ;  /* 0x0000000000007941 */ /* 0x000fea0003800000 */
.L_x_163:
[----:B------:R-:W-:Y:S05]  /*8070*/  @!P2 BRA `(.L_x_166) ;  /* 0x000000000004a947 */ /* 0x000fea0003800000 */
[----:B------:R-:W-:Y:S01]  /*8080*/  BPT.TRAP 0x1 ;  /* 0x000000040000795c */ /* 0x000fe20000300000 */
.L_x_166:
[----:B------:R-:W-:-:S04]  /*8090*/  UIADD3 UR17, UR13, 0x50, URZ ;  /* 0x000000500d117890 */ /* 0x000fc8000fffe03f */
[----:B------:R-:W-:-:S09]  /*80a0*/  UPRMT UR29, UR37, 0x654, UR17 ;  /* 0x00000654251d7896 */ /* 0x000fd20008000011 */
[----:B------:R-:W-:Y:S01]  /*80b0*/  SYNCS.ARRIVE.TRANS64.RED.A1T0 RZ, [UR29], RZ ;  /* 0x000000ffffff79a7 */ /* 0x000fe2000810041d */
[----:B------:R-:W-:Y:S05]  /*80c0*/  @!P2 BRA `(.L_x_167) ;  /* 0x000000000004a947 */ /* 0x000fea0003800000 */
[----:B------:R-:W-:Y:S01]  /*80d0*/  BPT.TRAP 0x1 ;  /* 0x000000040000795c */ /* 0x000fe20000300000 */
.L_x_167:
[----:B------:R-:W5:Y:S02]  /*80e0*/  SYNCS.PHASECHK.TRANS64.TRYWAIT P1, [UR13+0x78], R4 ;  /* 0x00007804ff0075a7 */ /* 0x000f64000802014d */
[----:B-----5:R-:W-:Y:S05]  /*80f0*/  @!P1 BRA `(.L_x_168) ;  /* 0x0000002000cc9947 */ /* 0x020fea0003800000 */
.L_x_239:
        /* <DEDUP_REMOVED lines=9> */
[----:B------:R-:W-:-:S07]  /*8190*/  UMOV UR31, 0x10000000 ;  /* 0x10000000001f7882 */ /* 0x000fce0000000000 */
[----:B------:R1:W-:Y:S02]  /*81a0*/  UTMALDG.3D [UR8], [UR26], desc[UR30] ;  /* 0x00001e081a0075b4 */ /* 0x0003e40008011000 */
[----:B-1----:R-:W-:Y:S05]  /*81b0*/  @!P2 BRA `(.L_x_171) ;  /* 0x000000000004a947 */ /* 0x002fea0003800000 */
[----:B------:R-:W-:Y:S01]  /*81c0*/  BPT.TRAP 0x1 ;  /* 0x000000040000795c */ /* 0x000fe20000300000 */
.L_x_171:
[----:B------:R-:W1:Y:S02]  /*81d0*/  LDC R4, c[0x0][0x800] ;  /* 0x00020000ff047b82 */ /* 0x000e640000000800 */
[----:B-1----:R1:W-:Y:S02]  /*81e0*/  SYNCS.ARRIVE.TRANS64.RED.A0TR RZ, [UR13+0x58], R4 ;  /* 0x00005804ffff79a7 */ /* 0x0023e4000830040d */
.L_x_170:
[----:B------:R-:W-:Y:S05]  /*81f0*/  BSYNC B0 ;  /* 0x0000000000007941 */ /* 0x000fea0003800000 */
.L_x_169:
[----:B------:R-:W-:Y:S05]  /*8200*/  @!P2 BRA `(.L_x_172) ;  /* 0x000000000004a947 */ /* 0x000fea0003800000 */
[----:B------:R-:W-:Y:S01]  /*8210*/  BPT.TRAP 0x1 ;  /* 0x000000040000795c */ /* 0x000fe20000300000 */
.L_x_172:
[----:B------:R-:W-:Y:S02]  /*8220*/  UIADD3 UR9, UR13, 0x58, URZ ;  /* 0x000000580d097890 */ /* 0x000fe4000fffe03f */
[----:B------:R-:W-:Y:S02]  /*8230*/  UIADD3 UR34, UR18, 0x40, URZ ;  /* 0x0000004012227890 */ /* 0x000fe4000fffe03f */
[----:B------:R-:W-:-:S09]  /*8240*/  UPRMT UR30, UR37, 0x654, UR9 ;  /* 0x00000654251e7896 */ /* 0x000fd20008000009 */
[----:B------:R-:W-:Y:S01]  /*8250*/  SYNCS.ARRIVE.TRANS64.RED.A1T0 RZ, [UR30], RZ ;  /* 0x000000ffffff79a7 */ /* 0x000fe2000810041e */
[----:B------:R-:W-:Y:S05]  /*8260*/  @!P2 BRA `(.L_x_173) ;  /* 0x000000000004a947 */ /* 0x000fea0003800000 */
[----:B------:R-:W-:Y:S01]  /*8270*/  BPT.TRAP 0x1 ;  /* 0x000000040000795c */ /* 0x000fe20000300000 */
.L_x_173:
[----:B-1----:R-:W-:-:S04]  /*8280*/  SHF.L.U32 R4, RZ, 0x1f, RZ ;  /* 0x0000001fff047819 */ /* 0x002fc800000006ff */
[----:B------:R-:W1:Y:S02]  /*8290*/  SYNCS.PHASECHK.TRANS64.TRYWAIT P1, [UR13+0x60], R4 ;  /* 0x00006004ff0075a7 */ /* 0x000e64000802014d */
[----:B-1----:R-:W-:Y:S05]  /*82a0*/  @!P1 BRA `(.L_x_174) ;  /* 0x0000002000789947 */ /* 0x002fea0003800000 */
.L_x_240:
[----:B------:R-:W-:Y:S04]  /*82b0*/  BSSY B0, `(.L_x_175) ;  /* 0x000000e000007945 */ /* 0x000fe80003800000 */
[----:B------:R-:W-:Y:S05]  /*82c0*/  @!P0 BRA `(.L_x_176) ;  /* 0x0000000000308947 */ /* 0x000fea0003800000 */
[----:B------:R-:W-:Y:S01]  /*82d0*/  R2UR UR36, R13 ;  /* 0x000000000d2472ca */ /* 0x000fe200000e0000 */
[----:B------:R-:W-:Y:S02]  /*82e0*/  UIADD3 UR10, UP0, UR22, 0x3f0, URZ ;  /* 0x000003f0160a7890 */ /* 0x000fe4000ff1e03f */
[----:B------:R-:W-:Y:S02]  /*82f0*/  UIADD3 UR32, UR13, 0x200, URZ ;  /* 0x000002000d207890 */ /* 0x000fe4000fffe03f */
[----:B------:R-:W-:Y:S01]  /*8300*/  UIADD3.X UR11, URZ, UR23, URZ, UP0, !UPT ;  /* 0x000000173f0b7290 */ /* 0x000fe200087fe43f */
[----:B------:R-:W-:Y:S01]  /*8310*/  UMOV UR26, 0x0 ;  /* 0x00000000001a7882 */ /* 0x000fe20000000000 */
[----:B------:R-:W-:Y:S01]  /*8320*/  UMOV UR27, 0x10000000 ;  /* 0x10000000001b7882 */ /* 0x000fe20000000000 */
[----:B------:R-:W-:-:S06]  /*8330*/  UMOV UR35, UR19 ;  /* 0x0000001300237c82 */ /* 0x000fcc0008000000 */
[----:B------:R1:W-:Y:S02]  /*8340*/  UTMALDG.3D [UR32], [UR10], desc[UR26] ;  /* 0x00001a200a0075b4 */ /* 0x0003e40008011000 */
[----:B-1----:R-:W-:Y:S05]  /*8350*/  @!P2 BRA `(.L_x_177) ;  /* 0x000000000004a947 */ /* 0x002fea0003800000 */
[----:B------:R-:W-:Y:S01]  /*8360*/  BPT.TRAP 0x1 ;  /* 0x000000040000795c */ /* 0x000fe20000300000 */
.L_x_177:
[----:B--234-:R-:W1:Y:S02]  /*8370*/  LDC R5, c[0x0][0x800] ;  /* 0x00020000ff057b82 */ /* 0x01ce640000000800 */
[----:B-1----:R1:W-:Y:S02]  /*8380*/  SYNCS.ARRIVE.TRANS64.RED.A0TR RZ, [UR13+0x40], R5 ;  /* 0x00004005ffff79a7 */ /* 0x0023e4000830040d */
.L_x_176:
[----:B------:R-:W-:Y:S05]  /*8390*/  BSYNC B0 ;  /* 0x0000000000007941 */ /* 0x000fea0003800000 */
.L_x_175:
[----:B------:R-:W-:Y:S05]  /*83a0*/  @!P2 BRA `(.L_x_178) ;  /* 0x000000000004a947 */ /* 0x000fea0003800000 */
[----:B------:R-:W-:Y:S01]  /*83b0*/  BPT.TRAP 0x1 ;  /* 0x000000040000795c */ /* 0x000fe20000300000 */
.L_x_178:
[----:B------:R-:W-:Y:S01]  /*83c0*/  SYNCS.ARRIVE.TRANS64.RED.A1T0 RZ, [UR16], RZ ;  /* 0x000000ffffff79a7 */ /* 0x000fe20008100410 */
[----:B------:R-:W-:Y:S05]  /*83d0*/  @!P2 BRA `(.L_x_179) ;  /* 0x000000000004a947 */ /* 0x000fea0003800000 */
[----:B------:R-:W-:Y:S01]  /*83e0*/  BPT.TRAP 0x1 ;  /* 0x000000040000795c */ /* 0x000fe20000300000 */
.L_x_179:
[----:B------:R-:W5:Y:S02]  /*83f0*/  SYNCS.PHASECHK.TRANS64.TRYWAIT P1, [UR13+0x68], R4 ;  /* 0x00006804ff0075a7 */ /* 0x000f64000802014d */
[----:B-----5:R-:W-:Y:S05]  /*8400*/  @!P1 BRA `(.L_x_180) ;  /* 0x0000002000389947 */ /* 0x020fea0003800000 */
.L_x_241:
        /* <DEDUP_REMOVED lines=13> */
.L_x_183:
[----:B--234-:R-:W1:Y:S02]  /*84e0*/  LDC R5, c[0x0][0x800] ;  /* 0x00020000ff057b82 */ /* 0x01ce640000000800 */
[----:B-1----:R1:W-:Y:S02]  /*84f0*/  SYNCS.ARRIVE.TRANS64.RED.A0TR RZ, [UR13+0x48], R5 ;  /* 0x00004805ffff79a7 */ /* 0x0023e4000830040d */
.L_x_182:
[----:B------:R-:W-:Y:S05]  /*8500*/  BSYNC B0 ;  /* 0x0000000000007941 */ /* 0x000fea0003800000 */
.L_x_181:
[----:B------:R-:W-:Y:S05]  /*8510*/  @!P2 BRA `(.L_x_184) ;  /* 0x000000000004a947 */ /* 0x000fea0003800000 */
[----:B------:R-:W-:Y:S01]  /*8520*/  BPT.TRAP 0x1 ;  /* 0x000000040000795c */ /* 0x000fe20000300000 */
.L_x_184:
[----:B------:R-:W-:Y:S01]  /*8530*/  SYNCS.ARRIVE.TRANS64.RED.A1T0 RZ, [UR20], RZ ;  /* 0x000000ffffff79a7 */ /* 0x000fe20008100414 */
[----:B------:R-:W-:Y:S01]  /*8540*/  UIADD3 UR18, UR18, 0x60, URZ ;  /* 0x0000006012127890 */ /* 0x000fe2000fffe03f */
[----:B------:R-:W-:Y:S11]  /*8550*/  @!P2 BRA `(.L_x_185) ;  /* 0x000000000004a947 */ /* 0x000ff60003800000 */
[----:B------:R-:W-:Y:S01]  /*8560*/  BPT.TRAP 0x1 ;  /* 0x000000040000795c */ /* 0x000fe20000300000 */
.L_x_185:
[----:B------:R-:W5:Y:S02]  /*8570*/  SYNCS.PHASECHK.TRANS64.TRYWAIT P1, [UR13+0x70], R4 ;  /* 0x00007004ff0075a7 */ /* 0x000f64000802014d */
[----:B-----5:R-:W-:Y:S05]  /*8580*/  @!P1 BRA `(.L_x_186) ;  /* 0x0000001c00f09947 */ /* 0x020fea0003800000 */
.L_x_242:
[----:B------:R-:W-:Y:S04]  /*8590*/  BSSY B0, `(.L_x_187) ;  /* 0x000000d000007945 */ /* 0x000fe80003800000 */
[----:B------:R-:W-:Y:S05]  /*85a0*/  @!P0 BRA `(.L_x_188) ;  /* 0x00000000002c8947 */ /* 0x000fea0003800000 */
[----:B------:R-:W-:Y:S01]  /*85b0*/  R2UR UR20, R13 ;  /* 0x000000000d1472ca */ /* 0x000fe200000e0000 */
[----:B------:R-:W-:Y:S02]  /*85c0*/  UIADD3 UR10, UP0, UR22, 0x3f0, URZ ;  /* 0x000003f0160a7890 */ /* 0x000fe4000ff1e03f */
[----:B------:R-:W-:Y:S02]  /*85d0*/  UIADD3 UR16, UR13, 0x4200, URZ ;  /* 0x000042000d107890 */ /* 0x000fe4000fffe03f */
[----:B------:R-:W-:Y:S01]  /*85e0*/  UIADD3.X UR11, URZ, UR23, URZ, UP0, !UPT ;  /* 0x000000173f0b7290 */ /* 0x000fe200087fe43f */
[----:B------:R-:W-:Y:S01]  /*85f0*/  UMOV UR24, 0x0 ;  /* 0x0000000000187882 */ /* 0x000fe20000000000 */
[----:B------:R-:W-:-:S07]  /*8600*/  UMOV UR25, 0x10000000 ;  /* 0x1000000000197882 */ /* 0x000fce0000000000 */
[----:B------:R1:W-:Y:S02]  /*8610*/  UTMALDG.3D [UR16], [UR10], desc[UR24] ;  /* 0x000018100a0075b4 */ /* 0x0003e40008011000 */
[----:B-1----:R-:W-:Y:S05]  /*8620*/  @!P2 BRA `(.L_x_189) ;  /* 0x000000000004a947 */ /* 0x002fea0003800000 */
[----:B------:R-:W-:Y:S01]  /*8630*/  BPT.TRAP 0x1 ;  /* 0x000000040000795c */ /* 0x000fe20000300000 */
.L_x_189:
[----:B--234-:R-:W1:Y:S02]  /*8640*/  LDC R5, c[0x0][0x800] ;  /* 0x00020000ff057b82 */ /* 0x01ce640000000800 */
[----:B-1----:R1:W-:Y:S02]  /*8650*/  SYNCS.ARRIVE.TRANS64.RED.A0TR RZ, [UR13+0x50], R5 ;  /* 0x00005005ffff79a7 */ /* 0x0023e4000830040d */
.L_x_188:
[----:B------:R-:W-:Y:S05]  /*8660*/  BSYNC B0 ;  /* 0x0000000000007941 */ /* 0x000fea0003800000 */
.L_x_187:
[----:B------:R-:W-:Y:S05]  /*8670*/  @!P2 BRA `(.L_x_190) ;  /* 0x000000000004a947 */ /* 0x000fea0003800000 */
[----:B------:R-:W-:Y:S01]  /*8680*/  BPT.TRAP 0x1 ;  /* 0x000000040000795c */ /* 0x000fe20000300000 */
.L_x_190:
[----:B------:R-:W-:Y:S01]  /*8690*/  SYNCS.ARRIVE.TRANS64.RED.A1T0 RZ, [UR29], RZ ;  /* 0x000000ffffff79a7 */ /* 0x000fe2000810041d */
[----:B------:R-:W-:Y:S05]  /*86a0*/  @!P2 BRA `(.L_x_191) ;  /* 0x000000000004a947 */ /* 0x000fea0003800000 */
[----:B------:R-:W-:Y:S01]  /*86b0*/  BPT.TRAP 0x1 ;  /* 0x000000040000795c */ /* 0x000fe20000300000 */
.L_x_191:
[----:B------:R-:W5:Y:S02]  /*86c0*/  SYNCS.PHASECHK.TRANS64.TRYWAIT P1, [UR13+0x78], R4 ;  /* 0x00007804ff0075a7 */ /* 0x000f64000802014d */
[----:B-----5:R-:W-:Y:S05]  /*86d0*/  @!P1 BRA `(.L_x_192) ;  /* 0x0000001c00b49947 */ /* 0x020fea0003800000 */
.L_x_243:
        /* <DEDUP_REMOVED lines=13> */
.L_x_195:
[----:B------:R-:W1:Y:S02]  /*87b0*/  LDC R4, c[0x0][0x800] ;  /* 0x00020000ff047b82 */ /* 0x000e640000000800 */
[----:B-1----:R1:W-:Y:S02]  /*87c0*/  SYNCS.ARRIVE.TRANS64.RED.A0TR RZ, [UR13+0x58], R4 ;  /* 0x00005804ffff79a7 */ /* 0x0023e4000830040d */
.L_x_194:
[----:B------:R-:W-:Y:S05]  /*87d0*/  BSYNC B0 ;  /* 0x0000000000007941 */ /* 0x000fea0003800000 */
.L_x_193:
[----:B------:R-:W-:Y:S05]  /*87e0*/  @!P2 BRA `(.L_x_196) ;  /* 0x000000000004a947 */ /* 0x000fea0003800000 */
[----:B------:R-:W-:Y:S01]  /*87f0*/  BPT.TRAP 0x1 ;  /* 0x000000040000795c */ /* 0x000fe20000300000 */
.L_x_196:
[----:B------:R-:W-:Y:S01]  /*8800*/  IADD3 R16, P0, R16, UR40, RZ ;  /* 0x0000002810107c10 */ /* 0x000fe2000ff1e0ff */
[----:B------:R-:W-:Y:S01]  /*8810*/  SYNCS.ARRIVE.TRANS64.RED.A1T0 RZ, [UR30], RZ ;  /* 0x000000ffffff79a7 */ /* 0x000fe2000810041e */
[----:B-1----:R-:W-:Y:S01]  /*8820*/  PRMT R4, RZ, 0x7610, R4 ;  /* 0x00007610ff047816 */ /* 0x002fe20000000004 */
[----:B------:R-:W-:Y:S01]  /*8830*/  IMAD.MOV.U32 R7, RZ, RZ, -0x1 ;  /* 0xffffffffff077424 */ /* 0x000fe200078e00ff */
[----:B------:R-:W-:Y:S01]  /*8840*/  IADD3.X R17, R17, UR39, RZ, P0, !PT ;  /* 0x0000002711117c10 */ /* 0x000fe200087fe4ff */
[----:B------:R-:W-:Y:S01]  /*8850*/  IMAD.MOV.U32 R6, RZ, RZ, -0x1 ;  /* 0xffffffffff067424 */ /* 0x000fe200078e00ff */
[----:B------:R-:W-:Y:S02]  /*8860*/  ISETP.GE.U32.AND P0, PT, R16, UR6, PT ;  /* 0x0000000610007c0c */ /* 0x000fe4000bf06070 */
[----:B------:R-:W-:Y:S02]  /*8870*/  MOV R13, 0xffffffff ;  /* 0xffffffff000d7802 */ /* 0x000fe40000000f00 */
[----:B------:R-:W-:-:S13]  /*8880*/  ISETP.GE.U32.AND.EX P0, PT, R17, UR7, PT, P0 ;  /* 0x0000000711007c0c */ /* 0x000fda000bf06100 */
[----:B------:R-:W-:Y:S05]  /*8890*/  @P0 BRA `(.L_x_197) ;  /* 0x00000004004c0947 */ /* 0x000fea0003800000 */
[----:B------:R-:W1:Y:S01]  /*88a0*/  S2R R25, SR_CTAID.X ;  /* 0x0000000000197919 */ /* 0x000e620000002500 */
[----:B------:R-:W5:Y:S01]  /*88b0*/  LDC.64 R14, c[0x0][0x8d0] ;  /* 0x00023400ff0e7b82 */ /* 0x000f620000000a00 */
[----:B------:R-:W-:Y:S01]  /*88c0*/  ULDC UR8, c[0x0][0x150] ;  /* 0x0000540000087ab9 */ /* 0x000fe20000000800 */
[----:B--234-:R-:W-:Y:S01]  /*88d0*/  IMAD.MOV.U32 R5, RZ, RZ, R17 ;  /* 0x000000ffff057224 */ /* 0x01cfe200078e0011 */
[----:B------:R-:W2:Y:S05]  /*88e0*/  S2R R20, SR_CTAID.Y ;  /* 0x0000000000147919 */ /* 0x000eaa0000002600 */
[----:B------:R-:W3:Y:S08]  /*88f0*/  LDC R18, c[0x0][0x144] ;  /* 0x00005100ff127b82 */ /* 0x000ef00000000800 */
[----:B------:R-:W4:Y:S08]  /*8900*/  LDC R21, c[0x0][0x148] ;  /* 0x00005200ff157b82 */ /* 0x000f300000000800 */
[----:B------:R-:W3:Y:S01]  /*8910*/  LDC R23, c[0x0][0x8d8] ;  /* 0x00023600ff177b82 */ /* 0x000ee20000000800 */
[----:B-----5:R-:W-:-:S04]  /*8920*/  ISETP.NE.U32.AND P0, PT, R14, RZ, PT ;  /* 0x000000ff0e00720c */ /* 0x020fc80003f05070 */
[----:B------:R-:W-:Y:S02]  /*8930*/  ISETP.NE.AND.EX P0, PT, R15, RZ, PT, P0 ;  /* 0x000000ff0f00720c */ /* 0x000fe40003f05300 */
[----:B-1----:R-:W-:Y:S01]  /*8940*/  I2FP.F32.U32 R4, R25 ;  /* 0x0000001900047245 */ /* 0x002fe20000201000 */
[----:B------:R-:W1:Y:S04]  /*8950*/  LDC.64 R10, c[0x0][0x8c8] ;  /* 0x00023200ff0a7b82 */ /* 0x000e680000000a00 */
[----:B------:R-:W-:Y:S01]  /*8960*/  FMUL R6, R4, UR8 ;  /* 0x0000000804067c20 */ /* 0x000fe20008400000 */
[----:B--2---:R-:W-:Y:S01]  /*8970*/  I2FP.F32.U32 R4, R20 ;  /* 0x0000001400047245 */ /* 0x004fe20000201000 */
[----:B------:R-:W-:Y:S02]  /*8980*/  ULDC UR8, c[0x0][0x154] ;  /* 0x0000550000087ab9 */ /* 0x000fe40000000800 */
[----:B------:R2:W1:Y:S02]  /*8990*/  F2I.U32.TRUNC.NTZ R24, R6 ;  /* 0x0000000600187305 */ /* 0x000464000020f000 */
[----:B------:R-:W-:Y:S01]  /*89a0*/  FMUL R22, R4, UR8 ;  /* 0x0000000804167c20 */ /* 0x000fe20008400000 */
[----:B------:R-:W-:-:S05]  /*89b0*/  IMAD.MOV.U32 R4, RZ, RZ, R16 ;  /* 0x000000ffff047224 */ /* 0x000fca00078e0010 */
[----:B------:R-:W1:Y:S01]  /*89c0*/  F2I.U32.TRUNC.NTZ R22, R22 ;  /* 0x0000001600167305 */ /* 0x000e62000020f000 */
[----:B--234-:R-:W-:Y:S05]  /*89d0*/  @!P0 BRA `(.L_x_198) ;  /* 0x0000000000288947 */ /* 0x01cfea0003800000 */
[----:B------:R-:W2:Y:S02]  /*89e0*/  LDC R5, c[0x0][0x8dc] ;  /* 0x00023700ff057b82 */ /* 0x000ea40000000800 */
[----:B--2---:R-:W-:-:S04]  /*89f0*/  IADD3 R5, P0, R16, R5, RZ ;  /* 0x0000000510057210 */ /* 0x004fc80007f1e0ff */
[----:B------:R-:W-:-:S05]  /*8a00*/  IADD3.X R13, RZ, R17, RZ, P0, !PT ;  /* 0x00000011ff0d7210 */ /* 0x000fca00007fe4ff */
[----:B------:R-:W-:-:S04]  /*8a10*/  IMAD.WIDE.U32 R6, R13, R14, RZ ;  /* 0x0000000e0d067225 */ /* 0x000fc800078e00ff */
[----:B------:R-:W-:-:S04]  /*8a20*/  IMAD.WIDE.U32 R6, P0, R5, R15, R6 ;  /* 0x0000000f05067225 */ /* 0x000fc80007800006 */
[----:B------:R-:W-:-:S04]  /*8a30*/  IMAD.WIDE.U32 R4, R5, R14, RZ ;  /* 0x0000000e05047225 */ /* 0x000fc800078e00ff */
[----:B------:R-:W-:Y:S01]  /*8a40*/  IMAD.MOV.U32 R4, RZ, RZ, R7 ;  /* 0x000000ffff047224 */ /* 0x000fe200078e0007 */
[----:B------:R-:W-:Y:S01]  /*8a50*/  IADD3 RZ, P1, R5, R6, RZ ;  /* 0x0000000605ff7210 */ /* 0x000fe20007f3e0ff */
[----:B------:R-:W-:-:S04]  /*8a60*/  IMAD.X R5, RZ, RZ, RZ, P0 ;  /* 0x000000ffff057224 */ /* 0x000fc800000e06ff */
[----:B------:R-:W-:-:S08]  /*8a70*/  IMAD.WIDE.U32.X R4, R13, R15, R4, P1 ;  /* 0x0000000f0d047225 */ /* 0x000fd000008e0404 */
.L_x_198:
[----:B------:R-:W-:Y:S01]  /*8a80*/  ISETP.NE.AND P2, PT, R2, 0x1, PT ;  /* 0x000000010200780c */ /* 0x000fe20003f45270 */
[----:B------:R-:W2:Y:S01]  /*8a90*/  LDC.64 R14, c[0x0][0x8e8] ;  /* 0x00023a00ff0e7b82 */ /* 0x000ea20000000a00 */
[----:B-1----:R-:W-:Y:S01]  /*8aa0*/  IADD3 R24, -R24, RZ, RZ ;  /* 0x000000ff18187210 */ /* 0x002fe20007ffe1ff */
[----:B------:R-:W-:Y:S01]  /*8ab0*/  IMAD.MOV R22, RZ, RZ, -R22 ;  /* 0x000000ffff167224 */ /* 0x000fe200078e0a16 */
[-CC-:B------:R-:W-:Y:S02]  /*8ac0*/  SHF.R.U64 R13, R4, R23.reuse, R5.reuse ;  /* 0x00000017040d7219 */ /* 0x180fe40000001205 */
[----:B------:R-:W-:Y:S01]  /*8ad0*/  SHF.R.U32.HI R23, RZ, R23, R5 ;  /* 0x00000017ff177219 */ /* 0x000fe20000011605 */
[----:B------:R-:W-:Y:S01]  /*8ae0*/  IMAD R18, R18, R24, R25 ;  /* 0x0000001812127224 */ /* 0x000fe200078e0219 */
[----:B------:R-:W-:Y:S01]  /*8af0*/  IADD3 R25, P0, RZ, -R13, RZ ;  /* 0x8000000dff197210 */ /* 0x000fe20007f1e0ff */
[----:B------:R-:W1:Y:S03]  /*8b00*/  LDC R7, c[0x0][0x8c0] ;  /* 0x00023000ff077b82 */ /* 0x000e660000000800 */
[----:B------:R-:W-:Y:S01]  /*8b10*/  IADD3.X R23, RZ, ~R23, RZ, P0, !PT ;  /* 0x80000017ff177210 */ /* 0x000fe200007fe4ff */
[----:B------:R-:W-:-:S02]  /*8b20*/  @P2 IMAD R18, R21, R22, R20 ;  /* 0x0000001615122224 */ /* 0x000fc400078e0214 */
[-C--:B------:R-:W-:Y:S02]  /*8b30*/  IMAD.WIDE.U32 R4, R25, R10.reuse, R16 ;  /* 0x0000000a19047225 */ /* 0x080fe400078e0010 */
[----:B------:R-:W3:Y:S02]  /*8b40*/  LDC R22, c[0x0][0x8b0] ;  /* 0x00022c00ff167b82 */ /* 0x000ee40000000800 */
[----:B------:R-:W-:-:S04]  /*8b50*/  IMAD R6, R23, R10, RZ ;  /* 0x0000000a17067224 */ /* 0x000fc800078e02ff */
[----:B------:R-:W-:Y:S02]  /*8b60*/  IMAD R11, R25, R11, R6 ;  /* 0x0000000b190b7224 */ /* 0x000fe400078e0206 */
[----:B------:R-:W4:Y:S01]  /*8b70*/  LDC R27, c[0x0][0x900] ;  /* 0x00024000ff1b7b82 */ /* 0x000f220000000800 */
[----:B--2---:R-:W-:Y:S01]  /*8b80*/  ISETP.NE.U32.AND P0, PT, R14, RZ, PT ;  /* 0x000000ff0e00720c */ /* 0x004fe20003f05070 */
[----:B------:R-:W-:-:S03]  /*8b90*/  IMAD.IADD R6, R5, 0x1, R11 ;  /* 0x0000000105067824 */ /* 0x000fc600078e020b */
[----:B------:R-:W-:-:S03]  /*8ba0*/  ISETP.NE.AND.EX P0, PT, R15, RZ, PT, P0 ;  /* 0x000000ff0f00720c */ /* 0x000fc60003f05300 */
[----:B------:R-:W2:Y:S01]  /*8bb0*/  LDC R23, c[0x0][0x8f0] ;  /* 0x00023c00ff177b82 */ /* 0x000ea20000000800 */
[-CC-:B-1----:R-:W-:Y:S02]  /*8bc0*/  SHF.R.U64 R20, R4, R7.reuse, R6.reuse ;  /* 0x0000000704147219 */ /* 0x182fe40000001206 */
[----:B------:R-:W-:-:S05]  /*8bd0*/  SHF.R.U32.HI R7, RZ, R7, R6 ;  /* 0x00000007ff077219 */ /* 0x000fca0000011606 */
[----:B------:R-:W1:Y:S01]  /*8be0*/  LDC R11, c[0x0][0x8e0] ;  /* 0x00023800ff0b7b82 */ /* 0x000e620000000800 */
[-CC-:B---3--:R-:W-:Y:S02]  /*8bf0*/  SHF.R.U64 R25, R20, R22.reuse, R7.reuse ;  /* 0x0000001614197219 */ /* 0x188fe40000001207 */
[----:B------:R-:W-:-:S05]  /*8c00*/  SHF.R.U32.HI R4, RZ, R22, R7 ;  /* 0x00000016ff047219 */ /* 0x000fca0000011607 */
[----:B------:R-:W3:Y:S01]  /*8c10*/  LDC R21, c[0x0][0x8b8] ;  /* 0x00022e00ff157b82 */ /* 0x000ee20000000800 */
[-CC-:B----4-:R-:W-:Y:S02]  /*8c20*/  SHF.R.U64 R22, R25, R27.reuse, R4.reuse ;  /* 0x0000001b19167219 */ /* 0x190fe40000001204 */
[----:B------:R-:W-:Y:S02]  /*8c30*/  SHF.R.U32.HI R27, RZ, R27, R4 ;  /* 0x0000001bff1b7219 */ /* 0x000fe40000011604 */
[----:B------:R-:W-:-:S03]  /*8c40*/  MOV R4, R22 ;  /* 0x0000001600047202 */ /* 0x000fc60000000f00 */
[----:B------:R-:W4:Y:S01]  /*8c50*/  LDC R10, c[0x0][0x8a8] ;  /* 0x00022a00ff0a7b82 */ /* 0x000f220000000800 */
[----:B------:R-:W-:Y:S01]  /*8c60*/  IMAD.MOV.U32 R5, RZ, RZ, R27 ;  /* 0x000000ffff057224 */ /* 0x000fe200078e001b */
[----:B------:R-:W-:Y:S06]  /*8c70*/  @!P0 BRA `(.L_x_199) ;  /* 0x0000000000288947 */ /* 0x000fec0003800000 */
[----:B------:R-:W5:Y:S02]  /*8c80*/  LDC R5, c[0x0][0x8f4] ;  /* 0x00023d00ff057b82 */ /* 0x000f640000000800 */
[----:B-----5:R-:W-:-:S04]  /*8c90*/  IADD3 R5, P0, R22, R5, RZ ;  /* 0x0000000516057210 */ /* 0x020fc80007f1e0ff */
[----:B------:R-:W-:-:S05]  /*8ca0*/  IADD3.X R27, RZ, R27, RZ, P0, !PT ;  /* 0x0000001bff1b7210 */ /* 0x000fca00007fe4ff */
[----:B------:R-:W-:-:S04]  /*8cb0*/  IMAD.WIDE.U32 R6, R27, R14, RZ ;  /* 0x0000000e1b067225 */ /* 0x000fc800078e00ff */
[----:B------:R-:W-:-:S04]  /*8cc0*/  IMAD.WIDE.U32 R6, P0, R5, R15, R6 ;  /* 0x0000000f05067225 */ /* 0x000fc80007800006 */
[----:B------:R-:W-:Y:S01]  /*8cd0*/  IMAD.WIDE.U32 R4, R5, R14, RZ ;  /* 0x0000000e05047225 */ /* 0x000fe200078e00ff */
[----:B------:R-:W-:-:S04]  /*8ce0*/  MOV R4, R7 ;  /* 0x0000000700047202 */ /* 0x000fc80000000f00 */
[----:B------:R-:W-:Y:S01]  /*8cf0*/  IADD3 RZ, P1, R5, R6, RZ ;  /* 0x0000000605ff7210 */ /* 0x000fe20007f3e0ff */
[----:B------:R-:W-:-:S04]  /*8d00*/  IMAD.X R5, RZ, RZ, RZ, P0 ;  /* 0x000000ffff057224 */ /* 0x000fc800000e06ff */
[----:B------:R-:W-:-:S08]  /*8d10*/  IMAD.WIDE.U32.X R4, R27, R15, R4, P1 ;  /* 0x0000000f1b047225 */ /* 0x000fd000008e0404 */
.L_x_199:
[----:B--2---:R-:W-:Y:S02]  /*8d20*/  SHF.R.U64 R4, R4, R23, R5 ;  /* 0x0000001704047219 */ /* 0x004fe40000001205 */
[----:B------:R-:W-:Y:S02]  /*8d30*/  LOP3.LUT R25, R25, R0, RZ, 0xc0, !PT ;  /* 0x0000000019197212 */ /* 0x000fe400078ec0ff */
[----:B------:R-:W-:Y:S01]  /*8d40*/  LOP3.LUT R20, R20, R3, RZ, 0xc0, !PT ;  /* 0x0000000314147212 */ /* 0x000fe200078ec0ff */
[----:B------:R-:W-:Y:S02]  /*8d50*/  IMAD.MOV R5, RZ, RZ, -R4 ;  /* 0x000000ffff057224 */ /* 0x000fe400078e0a04 */
[----:B------:R-:W-:Y:S01]  /*8d60*/  IMAD R25, R4, UR21, R25 ;  /* 0x0000001504197c24 */ /* 0x000fe2000f8e0219 */
[----:B------:R-:W-:Y:S01]  /*8d70*/  MOV R4, 0x1 ;  /* 0x0000000100047802 */ /* 0x000fe20000000f00 */
[----:B-1----:R-:W-:Y:S02]  /*8d80*/  IMAD R11, R5, R11, R22 ;  /* 0x0000000b050b7224 */ /* 0x002fe400078e0216 */
[----:B---3--:R-:W-:-:S02]  /*8d90*/  IMAD R18, R25, R21, R18 ;  /* 0x0000001519127224 */ /* 0x008fc400078e0212 */
[----:B----4-:R-:W-:-:S05]  /*8da0*/  IMAD R11, R11, R10, R20 ;  /* 0x0000000a0b0b7224 */ /* 0x010fca00078e0214 */
[----:B------:R-:W-:Y:S02]  /*8db0*/  SEL R6, R11, R18, !P2 ;  /* 0x000000120b067207 */ /* 0x000fe40005000000 */
[----:B------:R-:W-:-:S07]  /*8dc0*/  SEL R7, R18, R11, !P2 ;  /* 0x0000000b12077207 */ /* 0x000fce0005000000 */
.L_x_197:
[----:B------:R-:W-:-:S13]  /*8dd0*/  LOP3.LUT P0, RZ, R4, 0xff, RZ, 0xc0, !PT ;  /* 0x000000ff04ff7812 */ /* 0x000fda000780c0ff */
[----:B------:R-:W-:Y:S05]  /*8de0*/  @P0 BRA `(.L_x_200) ;  /* 0xffffffe800f80947 */ /* 0x000fea000383ffff */
.L_x_144:
[----:B------:R-:W-:-:S13]  /*8df0*/  ELECT P0, URZ, PT ;  /* 0x00000000003f782f */ /* 0x000fda0003800000 */
[----:B------:R-:W-:Y:S05]  /*8e00*/  @!P0 BRA `(.L_x_9) ;  /* 0x0000001000508947 */ /* 0x000fea0003800000 */
[----:B------:R-:W-:-:S04]  /*8e10*/  LOP3.LUT R19, R19, 0x2, RZ, 0xfc, !PT ;  /* 0x0000000213137812 */ /* 0x000fc800078efcff */
[----:B------:R-:W-:-:S13]  /*8e20*/  ISETP.NE.AND P1, PT, R19, 0x3, PT ;  /* 0x000000031300780c */ /* 0x000fda0003f25270 */
[----:B------:R-:W-:Y:S05]  /*8e30*/  @!P1 BRA `(.L_x_201) ;  /* 0x0000000000049947 */ /* 0x000fea0003800000 */
[----:B------:R-:W-:Y:S01]  /*8e40*/  BPT.TRAP 0x1 ;  /* 0x000000040000795c */ /* 0x000fe20000300000 */
.L_x_201:
[----:B-1----:R-:W-:Y:S01]  /*8e50*/  IMAD.U32 R3, RZ, RZ, UR37 ;  /* 0x00000025ff037e24 */ /* 0x002fe2000f8e00ff */
[----:B------:R-:W-:Y:S02]  /*8e60*/  MOV R0, 0x400 ;  /* 0x0000040000007802 */ /* 0x000fe40000000f00 */
[----:B------:R-:W-:Y:S02]  /*8e70*/  MOV R2, 0x1 ;  /* 0x0000000100027802 */ /* 0x000fe40000000f00 */
[----:B------:R-:W-:Y:S02]  /*8e80*/  LEA R0, R3, R0, 0x18 ;  /* 0x0000000003007211 */ /* 0x000fe400078ec0ff */
[----:B------:R-:W-:-:S04]  /*8e90*/  SHF.L.U32 R3, R2, 0x1f, RZ ;  /* 0x0000001f02037819 */ /* 0x000fc800000006ff */
[----:B------:R-:W1:Y:S02]  /*8ea0*/  SYNCS.PHASECHK.TRANS64.TRYWAIT P0, [R0+URZ+0x60], R3 ;  /* 0x00006003000075a7 */ /* 0x000e64000800017f */
[----:B-1----:R-:W-:Y:S05]  /*8eb0*/  @!P0 BRA `(.L_x_202) ;  /* 0x0000001400d48947 */ /* 0x002fea0003800000 */
.L_x_244:
[----:B------:R-:W-:Y:S05]  /*8ec0*/  @!P1 BRA `(.L_x_203) ;  /* 0x0000000000049947 */ /* 0x000fea0003800000 */
[----:B------:R-:W-:Y:S01]  /*8ed0*/  BPT.TRAP 0x1 ;  /* 0x000000040000795c */ /* 0x000fe20000300000 */
.L_x_203:
[----:B------:R-:W1:Y:S02]  /*8ee0*/  SYNCS.PHASECHK.TRANS64.TRYWAIT P0, [R0+URZ+0x68], R3 ;  /* 0x00006803000075a7 */ /* 0x000e64000800017f */
[----:B-1----:R-:W-:Y:S05]  /*8ef0*/  @!P0 BRA `(.L_x_204) ;  /* 0x0000001400d88947 */ /* 0x002fea0003800000 */
.L_x_245:
[----:B------:R-:W-:Y:S05]  /*8f00*/  @!P1 BRA `(.L_x_205) ;  /* 0x0000000000049947 */ /* 0x000fea0003800000 */
[----:B------:R-:W-:Y:S01]  /*8f10*/  BPT.TRAP 0x1 ;  /* 0x000000040000795c */ /* 0x000fe20000300000 */
.L_x_205:
[----:B------:R-:W1:Y:S02]  /*8f20*/  SYNCS.PHASECHK.TRANS64.TRYWAIT P0, [R0+URZ+0x70], R3 ;  /* 0x00007003000075a7 */ /* 0x000e64000800017f */
[----:B-1----:R-:W-:Y:S05]  /*8f30*/  @!P0 BRA `(.L_x_206) ;  /* 0x0000001400dc8947 */ /* 0x002fea0003800000 */
.L_x_246:
[----:B------:R-:W-:Y:S05]  /*8f40*/  @!P1 BRA `(.L_x_207) ;  /* 0x0000000000049947 */ /* 0x000fea0003800000 */
[----:B------:R-:W-:Y:S01]  /*8f50*/  BPT.TRAP 0x1 ;  /* 0x000000040000795c */ /* 0x000fe20000300000 */
.L_x_207:
[----:B------:R-:W-:-:S05]  /*8f60*/  IMAD.MOV.U32 R3, RZ, RZ, 0x1 ;  /* 0x00000001ff037424 */ /* 0x000fca00078e00ff */
[----:B------:R-:W-:-:S07]  /*8f70*/  SHF.L.U32 R3, R3, 0x1f, RZ ;  /* 0x0000001f03037819 */ /* 0x000fce00000006ff */
.L_x_208:
[----:B------:R1:W1:Y:S02]  /*8f80*/  SYNCS.PHASECHK.TRANS64.TRYWAIT P0, [R0+URZ+0x78], R3 ;  /* 0x00007803000075a7 */ /* 0x000264000800017f */
[----:B-1----:R-:W-:Y:S05]  /*8f90*/  @!P0 NANOSLEEP.SYNCS 0x989680 ;  /* 0x009896800000895d */ /* 0x002fea0003900000 */
[----:B------:R-:W1:Y:S02]  /*8fa0*/  @!P0 SYNCS.PHASECHK.TRANS64 P0, [R0+URZ+0x78], R3 ;  /* 0x00007803000085a7 */ /* 0x000e64000800007f */
[----:B-1----:R-:W-:Y:S05]  /*8fb0*/  @P0 BRA `(.L_x_9) ;  /* 0x0000000c00e40947 */ /* 0x002fea0003800000 */
[----:B------:R-:W-:Y:S05]  /*8fc0*/  BRA `(.L_x_208) ;  /* 0xfffffffc00ec7947 */ /* 0x000fea000383ffff */
.L_x_139:
[----:B------:R-:W-:Y:S01]  /*8fd0*/  LOP3.LUT P0, RZ, R11, 0xff, RZ, 0xc0, !PT ;  /* 0x000000ff0bff7812 */ /* 0x000fe2000780c0ff */
[----:B------:R-:W-:Y:S01]  /*8fe0*/  IMAD.MOV.U32 R0, RZ, RZ, RZ ;  /* 0x000000ffff007224 */ /* 0x000fe200078e00ff */
[----:B------:R-:W-:-:S11]  /*8ff0*/  MOV R3, 0x1 ;  /* 0x0000000100037802 */ /* 0x000fd60000000f00 */
[----:B------:R-:W-:Y:S05]  /*9000*/  @!P0 BRA `(.L_x_209) ;  /* 0x0000000c001c8947 */ /* 0x000fea0003800000 */
[----:B------:R-:W1:Y:S01]  /*9010*/  LDC R0, c[0x0][0x28c] ;  /* 0x0000a300ff007b82 */ /* 0x000e620000000800 */
[C---:B------:R-:W-:Y:S01]  /*9020*/  LOP3.LUT P2, RZ, R18.reuse, 0x7f, RZ, 0xc0, !PT ;  /* 0x0000007f12ff7812 */ /* 0x040fe2000784c0ff */
[----:B------:R-:W-:Y:S01]  /*9030*/  ULDC UR5, c[0x0][0x900] ;  /* 0x0002400000057ab9 */ /* 0x000fe20000000800 */
[----:B------:R-:W-:Y:S01]  /*9040*/  LOP3.LUT P0, RZ, R18, 0x1f, RZ, 0xc0, !PT ;  /* 0x0000001f12ff7812 */ /* 0x000fe2000780c0ff */
[----:B------:R-:W-:Y:S01]  /*9050*/  UMOV UR6, 0xffffffff ;  /* 0xffffffff00067882 */ /* 0x000fe20000000000 */
[----:B------:R-:W-:Y:S01]  /*9060*/  BSSY B0, `(.L_x_209) ;  /* 0x00000c1000007945 */ /* 0x000fe20003800000 */
[----:B------:R-:W-:Y:S01]  /*9070*/  USHF.L.U32 UR6, UR6, UR5, URZ ;  /* 0x0000000506067299 */ /* 0x000fe2000800063f */
[----:B------:R-:W-:Y:S01]  /*9080*/  IMAD.MOV.U32 R10, RZ, RZ, 0x1 ;  /* 0x00000001ff0a7424 */ /* 0x000fe200078e00ff */
[----:B------:R-:W-:Y:S01]  /*9090*/  LOP3.LUT R18, R22, 0x2, RZ, 0xfc, !PT ;  /* 0x0000000216127812 */ /* 0x000fe200078efcff */
[----:B------:R-:W-:Y:S01]  /*90a0*/  ULDC UR4, c[0x0][0x8a8] ;  /* 0x00022a0000047ab9 */ /* 0x000fe20000000800 */
[----:B------:R-:W-:Y:S01]  /*90b0*/  PLOP3.LUT P0, PT, P0, P2, PT, 0x8a, 0x0 ;  /* 0x000000000000781c */ /* 0x000fe20000705172 */
[----:B------:R-:W-:-:S02]  /*90c0*/  UIADD3 UR15, UR4, -0x1, URZ ;  /* 0xffffffff040f7890 */ /* 0x000fc4000fffe03f */
[----:B------:R-:W-:Y:S02]  /*90d0*/  USHF.L.U32 UR17, UR38, UR5, URZ ;  /* 0x0000000526117299 */ /* 0x000fe4000800063f */
[----:B------:R-:W-:Y:S01]  /*90e0*/  ULOP3.LUT UR16, URZ, UR6, URZ, 0x33, !UPT ;  /* 0x000000063f107292 */ /* 0x000fe2000f8e333f */
[----:B------:R-:W-:Y:S01]  /*90f0*/  ULDC.64 UR20, c[0x0][0x198] ;  /* 0x0000660000147ab9 */ /* 0x000fe20000000a00 */
[----:B-1----:R-:W-:-:S04]  /*9100*/  IADD3 R0, R0, 0x3f, RZ ;  /* 0x0000003f00007810 */ /* 0x002fc80007ffe0ff */
[----:B------:R-:W-:-:S04]  /*9110*/  SHF.R.S32.HI R3, RZ, 0x1f, R0 ;  /* 0x0000001fff037819 */ /* 0x000fc80000011400 */
[----:B------:R-:W-:Y:S01]  /*9120*/  LEA.HI R3, R3, R0, RZ, 0x6 ;  /* 0x0000000003037211 */ /* 0x000fe200078f30ff */
[----:B------:R-:W-:-:S03]  /*9130*/  IMAD.MOV.U32 R0, RZ, RZ, RZ ;  /* 0x000000ffff007224 */ /* 0x000fc600078e00ff */
[----:B------:R-:W-:Y:S02]  /*9140*/  SHF.R.S32.HI R11, RZ, 0x6, R3 ;  /* 0x00000006ff0b7819 */ /* 0x000fe40000011403 */
[----:B------:R-:W-:Y:S02]  /*9150*/  MOV R3, 0x1 ;  /* 0x0000000100037802 */ /* 0x000fe40000000f00 */
[----:B------:R-:W-:-:S07]  /*9160*/  IADD3 R12, R11, 0x1, RZ ;  /* 0x000000010b0c7810 */ /* 0x000fce0007ffe0ff */
.L_x_221:
[----:B------:R-:W-:-:S03]  /*9170*/  UMOV UR4, 0xffffffff ;  /* 0xffffffff00047882 */ /* 0x000fc60000000000 */
[----:B------:R-:W-:Y:S05]  /*9180*/  BRA.DIV UR4, `(.L_x_210) ;  /* 0x00000016045c7947 */ /* 0x000fea000b800000 */
[----:B------:R-:W-:-:S13]  /*9190*/  ELECT P6, URZ, PT ;  /* 0x00000000003f782f */ /* 0x000fda00038c0000 */
.L_x_249:
[----:B------:R-:W1:Y:S01]  /*91a0*/  LDC R4, c[0x0][0x28c] ;  /* 0x0000a300ff047b82 */ /* 0x000e620000000800 */
[----:B------:R-:W-:Y:S01]  /*91b0*/  BSSY B1, `(.L_x_211) ;  /* 0x0000037000017945 */ /* 0x000fe20003800000 */
[----:B-1----:R-:W-:-:S13]  /*91c0*/  ISETP.LT.OR P6, PT, R4, 0x1, !P6 ;  /* 0x000000010400780c */ /* 0x002fda00077c1670 */
[----:B------:R-:W-:Y:S05]  /*91d0*/  @P6 BRA `(.L_x_212) ;  /* 0x0000000000d06947 */ /* 0x000fea0003800000 */
[----:B------:R-:W-:Y:S01]  /*91e0*/  IMAD.SHL.U32 R9, R6, 0x80, RZ ;  /* 0x0000008006097824 */ /* 0x000fe200078e00ff */
[----:B------:R-:W-:Y:S01]  /*91f0*/  SHF.L.U32 R14, R7, 0x8, RZ ;  /* 0x00000008070e7819 */ /* 0x000fe200000006ff */
[----:B------:R-:W-:Y:S01]  /*9200*/  IMAD.MOV.U32 R19, RZ, RZ, RZ ;  /* 0x000000ffff137224 */ /* 0x000fe200078e00ff */
[----:B------:R-:W-:Y:S01]  /*9210*/  MOV R4, R12 ;  /* 0x0000000c00047202 */ /* 0x000fe20000000f00 */
[----:B------:R-:W-:Y:S01]  /*9220*/  IMAD.MOV.U32 R5, RZ, RZ, R3 ;  /* 0x000000ffff057224 */ /* 0x000fe200078e0003 */
[----:B------:R-:W-:-:S07]  /*9230*/  MOV R6, R0 ;  /* 0x0000000000067202 */ /* 0x000fce0000000f00 */
.L_x_216:
[----:B------:R-:W1:Y:S01]  /*9240*/  S2R R8, SR_CgaCtaId ;  /* 0x0000000000087919 */ /* 0x000e620000008800 */
[----:B------:R-:W-:-:S04]  /*9250*/  MOV R7, 0x400 ;  /* 0x0000040000077802 */ /* 0x000fc80000000f00 */
[----:B-1----:R-:W-:Y:S02]  /*9260*/  LEA R15, R8, R7, 0x18 ;  /* 0x00000007080f7211 */ /* 0x002fe400078ec0ff */
[----:B------:R-:W-:Y:S01]  /*9270*/  SHF.L.U32 R7, R5, 0x1f, RZ ;  /* 0x0000001f05077819 */ /* 0x000fe200000006ff */
[----:B------:R-:W1:Y:S02]  /*9280*/  @!P2 LDC R8, c[0x0][0x500] ;  /* 0x00014000ff08ab82 */ /* 0x000e640000000800 */
[----:B------:R-:W-:-:S04]  /*9290*/  IMAD R20, R6, 0x8, R15 ;  /* 0x0000000806147824 */ /* 0x000fc800078e020f */
[----:B------:R-:W2:Y:S02]  /*92a0*/  SYNCS.PHASECHK.TRANS64.TRYWAIT P1, [R20+URZ+0x20], R7 ;  /* 0x00002007140075a7 */ /* 0x000ea4000802017f */
[----:B--2---:R-:W-:Y:S05]  /*92b0*/  @!P1 BRA `(.L_x_213) ;  /* 0x0000001400309947 */ /* 0x004fea0003800000 */
.L_x_250:
[----:B--2---:R-:W-:Y:S01]  /*92c0*/  PRMT R7, R18, 0x9910, RZ ;  /* 0x0000991012077816 */ /* 0x004fe200000000ff */
[----:B-1----:R1:W-:Y:S03]  /*92d0*/  @!P2 SYNCS.ARRIVE.TRANS64 RZ, [R20+URZ], R8 ;  /* 0x0000000814ffa9a7 */ /* 0x0023e6000800003f */
[----:B------:R-:W-:-:S13]  /*92e0*/  ISETP.NE.AND P1, PT, R7, 0x2, PT ;  /* 0x000000020700780c */ /* 0x000fda0003f25270 */
[----:B-1----:R-:W-:Y:S05]  /*92f0*/  @P1 BRA `(.L_x_214) ;  /* 0x0000000000041947 */ /* 0x002fea0003800000 */
[----:B------:R-:W-:Y:S01]  /*9300*/  BPT.TRAP 0x1 ;  /* 0x000000040000795c */ /* 0x000fe20000300000 */
.L_x_214:
[----:B------:R-:W-:Y:S05]  /*9310*/  @P0 BRA `(.L_x_215) ;  /* 0x0000000000040947 */ /* 0x000fea0003800000 */
[----:B------:R-:W-:Y:S01]  /*9320*/  BPT.TRAP 0x1 ;  /* 0x000000040000795c */ /* 0x000fe20000300000 */
.L_x_215:
[C---:B------:R-:W-:Y:S01]  /*9330*/  LEA R7, R6.reuse, R15, 0xf ;  /* 0x0000000f06077211 */ /* 0x040fe200078e78ff */
[----:B------:R-:W-:Y:S01]  /*9340*/  IMAD R15, R6, 0x4000, R15 ;  /* 0x00004000060f7824 */ /* 0x000fe200078e020f */
[----:B------:R-:W-:Y:S01]  /*9350*/  R2UR UR9, R20 ;  /* 0x00000000140972ca */ /* 0x000fe200000e0000 */
[----:B------:R-:W-:Y:S01]  /*9360*/  VIADD R4, R4, 0xffffffff ;  /* 0xffffffff04047836 */ /* 0x000fe20000000000 */
[----:B------:R-:W-:Y:S01]  /*9370*/  R2UR UR5, R7 ;  /* 0x00000000070572ca */ /* 0x000fe200000e0000 */
[----:B------:R-:W-:Y:S01]  /*9380*/  UIADD3 UR4, UP0, UR20, 0xf0, URZ ;  /* 0x000000f014047890 */ /* 0x000fe2000ff1e03f */
[----:B------:R-:W-:Y:S01]  /*9390*/  R2UR UR8, R15 ;  /* 0x000000000f0872ca */ /* 0x000fe200000e0000 */
[----:B------:R-:W-:Y:S01]  /*93a0*/  UIADD3 UR22, UP1, UR20, 0x1f0, URZ ;  /* 0x000001f014167890 */ /* 0x000fe2000ff3e03f */
[----:B------:R-:W-:Y:S01]  /*93b0*/  R2UR UR11, R14 ;  /* 0x000000000e0b72ca */ /* 0x000fe200000e0000 */
[----:B------:R-:W-:Y:S01]  /*93c0*/  UMOV UR6, 0x0 ;  /* 0x0000000000067882 */ /* 0x000fe20000000000 */
[----:B------:R-:W-:Y:S01]  /*93d0*/  R2UR UR10, R19 ;  /* 0x00000000130a72ca */ /* 0x000fe200000e0000 */
[----:B------:R-:W-:Y:S01]  /*93e0*/  UIADD3.X UR23, URZ, UR21, URZ, UP1, !UPT ;  /* 0x000000153f177290 */ /* 0x000fe20008ffe43f */
[----:B------:R-:W-:Y:S01]  /*93f0*/  R2UR UR12, R13 ;  /* 0x000000000d0c72ca */ /* 0x000fe200000e0000 */
[----:B------:R-:W-:Y:S01]  /*9400*/  UMOV UR7, 0x10000000 ;  /* 0x1000000000077882 */ /* 0x000fe20000000000 */
[----:B------:R-:W-:-:S02]  /*9410*/  R2UR UR18, R9 ;  /* 0x00000000091272ca */ /* 0x000fc400000e0000 */
[----:B------:R-:W-:Y:S01]  /*9420*/  ISETP.GT.AND P3, PT, R4, 0x1, PT ;  /* 0x000000010400780c */ /* 0x000fe20003f64270 */
[----:B------:R-:W-:Y:S01]  /*9430*/  UIADD3 UR13, UR5, 0x8400, URZ ;  /* 0x00008400050d7890 */ /* 0x000fe2000fffe03f */
[----:B------:R-:W-:Y:S01]  /*9440*/  IADD3 R6, R6, 0x1, RZ ;  /* 0x0000000106067810 */ /* 0x000fe20007ffe0ff */
[----:B------:R-:W-:Y:S01]  /*9450*/  UIADD3.X UR5, URZ, UR21, URZ, UP0, !UPT ;  /* 0x000000153f057290 */ /* 0x000fe200087fe43f */
[----:B------:R-:W-:Y:S01]  /*9460*/  IADD3 R19, R19, 0x40, RZ ;  /* 0x0000004013137810 */ /* 0x000fe20007ffe0ff */
[----:B------:R-:W-:Y:S01]  /*9470*/  UIADD3 UR14, UR8, 0x28400, URZ ;  /* 0x00028400080e7890 */ /* 0x000fe2000fffe03f */
[----:B------:R-:W-:Y:S02]  /*9480*/  ISETP.NE.AND P1, PT, R6, 0x4, PT ;  /* 0x000000040600780c */ /* 0x000fe40003f25270 */
[----:B------:R-:W-:Y:S02]  /*9490*/  UMOV UR8, UR13 ;  /* 0x0000000d00087c82 */ /* 0x000fe40008000000 */
[----:B------:R-:W-:-:S02]  /*94a0*/  SEL R8, RZ, 0x1, P1 ;  /* 0x00000001ff087807 */ /* 0x000fc40000800000 */
[----:B------:R1:W-:Y:S01]  /*94b0*/  UTMALDG.3D [UR8], [UR4], desc[UR6] ;  /* 0x00000608040075b4 */ /* 0x0003e20008011000 */
[----:B------:R-:W-:Y:S02]  /*94c0*/  SEL R6, R6, RZ, P1 ;  /* 0x000000ff06067207 */ /* 0x000fe40000800000 */
[----:B------:R-:W-:Y:S01]  /*94d0*/  LOP3.LUT R5, R5, R8, RZ, 0x3c, !PT ;  /* 0x0000000805057212 */ /* 0x000fe200078e3cff */
[----:B-1----:R-:W-:Y:S01]  /*94e0*/  UMOV UR8, UR14 ;  /* 0x0000000e00087c82 */ /* 0x002fe20008000000 */
[----:B------:R-:W-:Y:S02]  /*94f0*/  UMOV UR11, UR18 ;  /* 0x00000012000b7c82 */ /* 0x000fe40008000000 */
[----:B------:R1:W-:Y:S02]  /*9500*/  UTMALDG.3D [UR8], [UR22], desc[UR6] ;  /* 0x00000608160075b4 */ /* 0x0003e40008011000 */
[----:B-1----:R-:W-:Y:S05]  /*9510*/  @P3 BRA `(.L_x_216) ;  /* 0xfffffffc00483947 */ /* 0x002fea000383ffff */
.L_x_212:
[----:B------:R-:W-:Y:S05]  /*9520*/  BSYNC B1 ;  /* 0x0000000000017941 */ /* 0x000fea0003800000 */
.L_x_211:
[----:B------:R-:W-:Y:S01]  /*9530*/  LOP3.LUT P3, RZ, R10, 0xff, RZ, 0xc0, !PT ;  /* 0x000000ff0aff7812 */ /* 0x000fe2000786c0ff */
[----:B------:R-:W-:Y:S01]  /*9540*/  IMAD.IADD R0, R11, 0x1, R0 ;  /* 0x000000010b007824 */ /* 0x000fe200078e0200 */
[----:B------:R-:W-:Y:S01]  /*9550*/  IADD3 R16, P4, R16, UR40, RZ ;  /* 0x0000002810107c10 */ /* 0x000fe2000ff9e0ff */
[----:B------:R-:W-:Y:S01]  /*9560*/  ULDC.64 UR4, c[0x0][0x8f8] ;  /* 0x00023e0000047ab9 */ /* 0x000fe20000000a00 */
[----:B------:R-:W-:Y:S01]  /*9570*/  BSSY B1, `(.L_x_217) ;  /* 0x000006d000017945 */ /* 0x000fe20003800000 */
[----:B------:R-:W-:Y:S02]  /*9580*/  MOV R7, 0xffffffff ;  /* 0xffffffff00077802 */ /* 0x000fe40000000f00 */
[----:B------:R-:W-:Y:S02]  /*9590*/  SHF.R.U32.HI R4, RZ, 0x2, R0 ;  /* 0x00000002ff047819 */ /* 0x000fe40000011600 */
[----:B------:R-:W-:Y:S02]  /*95a0*/  ISETP.GT.U32.AND P1, PT, R0, 0x3, PT ;  /* 0x000000030000780c */ /* 0x000fe40003f24070 */
[----:B------:R-:W-:-:S02]  /*95b0*/  LOP3.LUT R4, R4, 0x1, RZ, 0xc0, !PT ;  /* 0x0000000104047812 */ /* 0x000fc400078ec0ff */
[----:B------:R-:W1:Y:S01]  /*95c0*/  @P3 S2R R6, SR_CgaCtaId ;  /* 0x0000000000063919 */ /* 0x000e620000008800 */
[----:B------:R-:W-:Y:S02]  /*95d0*/  @P3 MOV R5, 0x400 ;  /* 0x0000040000053802 */ /* 0x000fe40000000f00 */
[----:B------:R-:W-:Y:S02]  /*95e0*/  ISETP.LT.U32.AND P1, PT, R11, 0x4, P1 ;  /* 0x000000040b00780c */ /* 0x000fe40000f21070 */
[----:B------:R-:W-:Y:S02]  /*95f0*/  IADD3.X R17, R17, UR39, RZ, P4, !PT ;  /* 0x0000002711117c10 */ /* 0x000fe4000a7fe4ff */
[----:B------:R-:W-:Y:S02]  /*9600*/  ISETP.GE.U32.AND P4, PT, R16, UR4, PT ;  /* 0x0000000410007c0c */ /* 0x000fe4000bf86070 */
[----:B------:R-:W-:Y:S02]  /*9610*/  MOV R13, 0xffffffff ;  /* 0xffffffff000d7802 */ /* 0x000fe40000000f00 */
[----:B------:R-:W-:-:S02]  /*9620*/  LOP3.LUT R0, R0, 0x3, RZ, 0xc0, !PT ;  /* 0x0000000300007812 */ /* 0x000fc400078ec0ff */
[----:B------:R-:W-:Y:S02]  /*9630*/  PRMT R10, RZ, 0x7610, R10 ;  /* 0x00007610ff0a7816 */ /* 0x000fe4000000000a */
[----:B-1----:R-:W-:Y:S01]  /*9640*/  @P3 LEA R5, R6, R5, 0x18 ;  /* 0x0000000506053211 */ /* 0x002fe200078ec0ff */
[----:B------:R-:W-:-:S03]  /*9650*/  IMAD.MOV.U32 R6, RZ, RZ, -0x1 ;  /* 0xffffffffff067424 */ /* 0x000fc600078e00ff */
[----:B------:R1:W-:Y:S01]  /*9660*/  @P3 SYNCS.ARRIVE.TRANS64.A1T0 RZ, [R5+URZ+0x88], RZ ;  /* 0x000088ff05ff39a7 */ /* 0x0003e2000810003f */
[----:B------:R-:W-:Y:S02]  /*9670*/  ISETP.NE.U32.AND P3, PT, R4, 0x1, PT ;  /* 0x000000010400780c */ /* 0x000fe40003f65070 */
[----:B------:R-:W-:Y:S02]  /*9680*/  SEL R4, RZ, 0x1, !P1 ;  /* 0x00000001ff047807 */ /* 0x000fe40004800000 */
[----:B------:R-:W-:Y:S02]  /*9690*/  ISETP.GE.U32.AND.EX P1, PT, R17, UR5, PT, P4 ;  /* 0x0000000511007c0c */ /* 0x000fe4000bf26140 */
[----:B------:R-:W-:-:S04]  /*96a0*/  ISETP.GT.U32.AND P3, PT, R11, 0x3, !P3 ;  /* 0x000000030b00780c */ /* 0x000fc80005f64070 */
[----:B-1----:R-:W-:-:S04]  /*96b0*/  SEL R5, RZ, 0x1, !P3 ;  /* 0x00000001ff057807 */ /* 0x002fc80005800000 */
[--C-:B------:R-:W-:Y:S02]  /*96c0*/  LOP3.LUT R3, R5, R3, R4.reuse, 0x96, !PT ;  /* 0x0000000305037212 */ /* 0x100fe400078e9604 */
[----:B------:R-:W-:Y:S01]  /*96d0*/  PRMT R4, RZ, 0x7610, R4 ;  /* 0x00007610ff047816 */ /* 0x000fe20000000004 */
[----:B------:R-:W-:Y:S06]  /*96e0*/  @P1 BRA `(.L_x_218) ;  /* 0x0000000400541947 */ /* 0x000fec0003800000 */
[----:B------:R-:W-:Y:S01]  /*96f0*/  ULDC.64 UR4, c[0x0][0x8d0] ;  /* 0x0002340000047ab9 */ /* 0x000fe20000000a00 */
[----:B------:R-:W1:Y:S01]  /*9700*/  S2R R14, SR_CTAID.X ;  /* 0x00000000000e7919 */ /* 0x000e620000002500 */
[----:B------:R-:W-:Y:S01]  /*9710*/  ISETP.NE.U32.AND P1, PT, RZ, UR4, PT ;  /* 0x00000004ff007c0c */ /* 0x000fe2000bf25070 */
[----:B------:R-:W-:Y:S01]  /*9720*/  ULDC UR7, c[0x0][0x8d8] ;  /* 0x0002360000077ab9 */ /* 0x000fe20000000800 */
[----:B------:R-:W-:Y:S01]  /*9730*/  IMAD.MOV.U32 R4, RZ, RZ, R16 ;  /* 0x000000ffff047224 */ /* 0x000fe200078e0010 */
[----:B------:R-:W2:Y:S01]  /*9740*/  S2R R13, SR_CTAID.Y ;  /* 0x00000000000d7919 */ /* 0x000ea20000002600 */
[----:B------:R-:W-:Y:S02]  /*9750*/  ISETP.NE.AND.EX P1, PT, RZ, UR5, PT, P1 ;  /* 0x00000005ff007c0c */ /* 0x000fe4000bf25310 */
[----:B------:R-:W-:-:S11]  /*9760*/  MOV R5, R17 ;  /* 0x0000001100057202 */ /* 0x000fd60000000f00 */
[----:B------:R-:W-:Y:S05]  /*9770*/  @!P1 BRA `(.L_x_219) ;  /* 0x0000000000289947 */ /* 0x000fea0003800000 */
[----:B------:R-:W-:Y:S02]  /*9780*/  ULDC UR6, c[0x0][0x8dc] ;  /* 0x0002370000067ab9 */ /* 0x000fe40000000800 */
[----:B------:R-:W-:-:S05]  /*9790*/  IADD3 R9, P1, R16, UR6, RZ ;  /* 0x0000000610097c10 */ /* 0x000fca000ff3e0ff */
[----:B------:R-:W-:-:S04]  /*97a0*/  IMAD.X R15, RZ, RZ, R17, P1 ;  /* 0x000000ffff0f7224 */ /* 0x000fc800008e0611 */
[----:B------:R-:W-:-:S04]  /*97b0*/  IMAD.WIDE.U32 R6, R15, UR4, RZ ;  /* 0x000000040f067c25 */ /* 0x000fc8000f8e00ff */
[----:B------:R-:W-:-:S04]  /*97c0*/  IMAD.WIDE.U32 R6, P1, R9, UR5, R6 ;  /* 0x0000000509067c25 */ /* 0x000fc8000f820006 */
[----:B------:R-:W-:Y:S01]  /*97d0*/  IMAD.WIDE.U32 R8, R9, UR4, RZ ;  /* 0x0000000409087c25 */ /* 0x000fe2000f8e00ff */
[----:B------:R-:W-:-:S03]  /*97e0*/  IADD3.X R5, RZ, RZ, RZ, P1, !PT ;  /* 0x000000ffff057210 */ /* 0x000fc60000ffe4ff */
[----:B------:R-:W-:Y:S01]  /*97f0*/  IMAD.MOV.U32 R4, RZ, RZ, R7 ;  /* 0x000000ffff047224 */ /* 0x000fe200078e0007 */
[----:B------:R-:W-:-:S05]  /*9800*/  IADD3 RZ, P1, R9, R6, RZ ;  /* 0x0000000609ff7210 */ /* 0x000fca0007f3e0ff */
[----:B------:R-:W-:-:S08]  /*9810*/  IMAD.WIDE.U32.X R4, R15, UR5, R4, P1 ;  /* 0x000000050f047c25 */ /* 0x000fd000088e0404 */
.L_x_219:
[--C-:B------:R-:W-:Y:S01]  /*9820*/  SHF.R.U64 R8, R4, UR7, R5.reuse ;  /* 0x0000000704087c19 */ /* 0x100fe20008001205 */
[----:B------:R-:W-:Y:S01]  /*9830*/  ULDC.64 UR4, c[0x0][0x8c8] ;  /* 0x0002320000047ab9 */ /* 0x000fe20000000a00 */
[----:B------:R-:W-:Y:S01]  /*9840*/  SHF.R.U32.HI R4, RZ, UR7, R5 ;  /* 0x00000007ff047c19 */ /* 0x000fe20008011605 */
[----:B------:R-:W3:Y:S01]  /*9850*/  LDC R25, c[0x0][0x144] ;  /* 0x00005100ff197b82 */ /* 0x000ee20000000800 */
[----:B------:R-:W-:Y:S01]  /*9860*/  IADD3 R7, P1, RZ, -R8, RZ ;  /* 0x80000008ff077210 */ /* 0x000fe20007f3e0ff */
[----:B------:R-:W-:Y:S01]  /*9870*/  ULDC.64 UR8, c[0x0][0x8e8] ;  /* 0x00023a0000087ab9 */ /* 0x000fe20000000a00 */
[----:B-1----:R-:W-:Y:S01]  /*9880*/  I2FP.F32.U32 R9, R14 ;  /* 0x0000000e00097245 */ /* 0x002fe20000201000 */
[----:B------:R-:W-:Y:S01]  /*9890*/  ULDC UR6, c[0x0][0x8b0] ;  /* 0x00022c0000067ab9 */ /* 0x000fe20000000800 */
[----:B------:R-:W-:Y:S02]  /*98a0*/  IADD3.X R4, RZ, ~R4, RZ, P1, !PT ;  /* 0x80000004ff047210 */ /* 0x000fe40000ffe4ff */
[----:B------:R-:W-:Y:S01]  /*98b0*/  ISETP.NE.U32.AND P1, PT, RZ, UR8, PT ;  /* 0x00000008ff007c0c */ /* 0x000fe2000bf25070 */
[----:B------:R-:W1:Y:S02]  /*98c0*/  LDC R20, c[0x0][0x148] ;  /* 0x00005200ff147b82 */ /* 0x000e640000000800 */
[----:B------:R-:W-:Y:S01]  /*98d0*/  IMAD R6, R4, UR4, RZ ;  /* 0x0000000404067c24 */ /* 0x000fe2000f8e02ff */
[----:B------:R-:W-:Y:S01]  /*98e0*/  ISETP.NE.AND.EX P1, PT, RZ, UR9, PT, P1 ;  /* 0x00000009ff007c0c */ /* 0x000fe2000bf25310 */
[----:B------:R-:W-:Y:S01]  /*98f0*/  IMAD.WIDE.U32 R4, R7, UR4, R16 ;  /* 0x0000000407047c25 */ /* 0x000fe2000f8e0010 */
[----:B------:R-:W-:-:S03]  /*9900*/  ULDC UR4, c[0x0][0x150] ;  /* 0x0000540000047ab9 */ /* 0x000fc60000000800 */
[----:B------:R-:W-:Y:S02]  /*9910*/  IMAD R7, R7, UR5, R6 ;  /* 0x0000000507077c24 */ /* 0x000fe4000f8e0206 */
[----:B------:R-:W-:Y:S01]  /*9920*/  FMUL R6, R9, UR4 ;  /* 0x0000000409067c20 */ /* 0x000fe20008400000 */
[----:B------:R-:W-:Y:S01]  /*9930*/  ULDC UR4, c[0x0][0x8c0] ;  /* 0x0002300000047ab9 */ /* 0x000fe20000000800 */
[----:B------:R-:W-:Y:S01]  /*9940*/  ULDC UR5, c[0x0][0x154] ;  /* 0x0000550000057ab9 */ /* 0x000fe20000000800 */
[----:B------:R-:W-:-:S03]  /*9950*/  IMAD.IADD R5, R5, 0x1, R7 ;  /* 0x0000000105057824 */ /* 0x000fc600078e0207 */
[----:B------:R-:W4:Y:S02]  /*9960*/  F2I.U32.TRUNC.NTZ R6, R6 ;  /* 0x0000000600067305 */ /* 0x000f24000020f000 */
[----:B------:R-:W-:Y:S02]  /*9970*/  SHF.R.U64 R9, R4, UR4, R5 ;  /* 0x0000000404097c19 */ /* 0x000fe40008001205 */
[----:B--2---:R-:W-:-:S05]  /*9980*/  I2FP.F32.U32 R4, R13 ;  /* 0x0000000d00047245 */ /* 0x004fca0000201000 */
[----:B------:R-:W-:Y:S01]  /*9990*/  FMUL R21, R4, UR5 ;  /* 0x0000000504157c20 */ /* 0x000fe20008400000 */
[----:B------:R-:W-:Y:S01]  /*99a0*/  SHF.R.U32.HI R4, RZ, UR4, R5 ;  /* 0x00000004ff047c19 */ /* 0x000fe20008011605 */
[----:B------:R-:W-:-:S03]  /*99b0*/  ULDC UR4, c[0x0][0x900] ;  /* 0x0002400000047ab9 */ /* 0x000fc60000000800 */
[--C-:B------:R-:W-:Y:S01]  /*99c0*/  SHF.R.U64 R19, R9, UR6, R4.reuse ;  /* 0x0000000609137c19 */ /* 0x100fe20008001204 */
[----:B------:R-:W2:Y:S01]  /*99d0*/  F2I.U32.TRUNC.NTZ R21, R21 ;  /* 0x0000001500157305 */ /* 0x000ea2000020f000 */
[----:B------:R-:W-:Y:S02]  /*99e0*/  SHF.R.U32.HI R4, RZ, UR6, R4 ;  /* 0x00000006ff047c19 */ /* 0x000fe40008011604 */
[----:B----4-:R-:W-:Y:S02]  /*99f0*/  IADD3 R6, -R6, RZ, RZ ;  /* 0x000000ff06067210 */ /* 0x010fe40007ffe1ff */
[--C-:B------:R-:W-:Y:S02]  /*9a00*/  SHF.R.U64 R15, R19, UR4, R4.reuse ;  /* 0x00000004130f7c19 */ /* 0x100fe40008001204 */
[----:B------:R-:W-:Y:S01]  /*9a10*/  SHF.R.U32.HI R23, RZ, UR4, R4 ;  /* 0x00000004ff177c19 */ /* 0x000fe20008011604 */
[----:B---3--:R-:W-:Y:S02]  /*9a20*/  IMAD R14, R25, R6, R14 ;  /* 0x00000006190e7224 */ /* 0x008fe400078e020e */
[----:B------:R-:W-:Y:S01]  /*9a30*/  IMAD.MOV.U32 R4, RZ, RZ, R15 ;  /* 0x000000ffff047224 */ /* 0x000fe200078e000f */
[----:B------:R-:W-:Y:S01]  /*9a40*/  MOV R5, R23 ;  /* 0x0000001700057202 */ /* 0x000fe20000000f00 */
[----:B------:R-:W-:Y:S06]  /*9a50*/  @!P1 BRA `(.L_x_220) ;  /* 0x0000000000289947 */ /* 0x000fec0003800000 */
[----:B------:R-:W-:Y:S02]  /*9a60*/  ULDC UR4, c[0x0][0x8f4] ;  /* 0x00023d0000047ab9 */ /* 0x000fe40000000800 */
[----:B------:R-:W-:-:S05]  /*9a70*/  IADD3 R5, P1, R15, UR4, RZ ;  /* 0x000000040f057c10 */ /* 0x000fca000ff3e0ff */
[----:B------:R-:W-:-:S04]  /*9a80*/  IMAD.X R23, RZ, RZ, R23, P1 ;  /* 0x000000ffff177224 */ /* 0x000fc800008e0617 */
[----:B------:R-:W-:-:S04]  /*9a90*/  IMAD.WIDE.U32 R6, R23, UR8, RZ ;  /* 0x0000000817067c25 */ /* 0x000fc8000f8e00ff */
[----:B------:R-:W-:-:S04]  /*9aa0*/  IMAD.WIDE.U32 R6, P1, R5, UR9, R6 ;  /* 0x0000000905067c25 */ /* 0x000fc8000f820006 */
[----:B------:R-:W-:-:S04]  /*9ab0*/  IMAD.WIDE.U32 R4, R5, UR8, RZ ;  /* 0x0000000805047c25 */ /* 0x000fc8000f8e00ff */
[----:B------:R-:W-:Y:S01]  /*9ac0*/  IMAD.MOV.U32 R4, RZ, RZ, R7 ;  /* 0x000000ffff047224 */ /* 0x000fe200078e0007 */
[----:B------:R-:W-:Y:S02]  /*9ad0*/  IADD3 RZ, P3, R5, R6, RZ ;  /* 0x0000000605ff7210 */ /* 0x000fe40007f7e0ff */
[----:B------:R-:W-:-:S03]  /*9ae0*/  IADD3.X R5, RZ, RZ, RZ, P1, !PT ;  /* 0x000000ffff057210 */ /* 0x000fc60000ffe4ff */
[----:B------:R-:W-:-:S08]  /*9af0*/  IMAD.WIDE.U32.X R4, R23, UR9, R4, P3 ;  /* 0x0000000917047c25 */ /* 0x000fd000098e0404 */
.L_x_220:
[----:B------:R-:W-:Y:S01]  /*9b00*/  ISETP.NE.AND P1, PT, R2, 0x1, PT ;  /* 0x000000010200780c */ /* 0x000fe20003f25270 */
[----:B------:R-:W-:Y:S01]  /*9b10*/  ULDC UR4, c[0x0][0x8f0] ;  /* 0x00023c0000047ab9 */ /* 0x000fe20000000800 */
[----:B------:R-:W-:Y:S01]  /*9b20*/  LOP3.LUT R19, R19, UR16, RZ, 0xc0, !PT ;  /* 0x0000001013137c12 */ /* 0x000fe2000f8ec0ff */
[----:B------:R-:W-:Y:S01]  /*9b30*/  ULDC UR5, c[0x0][0x8b8] ;  /* 0x00022e0000057ab9 */ /* 0x000fe20000000800 */
[----:B------:R-:W-:Y:S01]  /*9b40*/  SHF.R.U64 R4, R4, UR4, R5 ;  /* 0x0000000404047c19 */ /* 0x000fe20008001205 */
[----:B------:R-:W-:Y:S01]  /*9b50*/  ULDC UR4, c[0x0][0x8e0] ;  /* 0x0002380000047ab9 */ /* 0x000fe20000000800 */
[----:B--2---:R-:W-:Y:S02]  /*9b60*/  IADD3 R21, -R21, RZ, RZ ;  /* 0x000000ff15157210 */ /* 0x004fe40007ffe1ff */
[----:B------:R-:W-:Y:S01]  /*9b70*/  MOV R5, 0x1 ;  /* 0x0000000100057802 */ /* 0x000fe20000000f00 */
[----:B------:R-:W-:Y:S02]  /*9b80*/  IMAD.MOV R6, RZ, RZ, -R4 ;  /* 0x000000ffff067224 */ /* 0x000fe400078e0a04 */
[----:B------:R-:W-:Y:S01]  /*9b90*/  IMAD R19, R4, UR17, R19 ;  /* 0x0000001104137c24 */ /* 0x000fe2000f8e0213 */
[----:B------:R-:W-:Y:S01]  /*9ba0*/  LOP3.LUT R4, R9, UR15, RZ, 0xc0, !PT ;  /* 0x0000000f09047c12 */ /* 0x000fe2000f8ec0ff */
[----:B-1----:R-:W-:-:S02]  /*9bb0*/  @P1 IMAD R14, R20, R21, R13 ;  /* 0x00000015140e1224 */ /* 0x002fc400078e020d */
[----:B------:R-:W-:Y:S01]  /*9bc0*/  IMAD R15, R6, UR4, R15 ;  /* 0x00000004060f7c24 */ /* 0x000fe2000f8e020f */
[----:B------:R-:W-:Y:S01]  /*9bd0*/  ULDC UR4, c[0x0][0x8a8] ;  /* 0x00022a0000047ab9 */ /* 0x000fe20000000800 */
[----:B------:R-:W-:Y:S02]  /*9be0*/  IMAD R14, R19, UR5, R14 ;  /* 0x00000005130e7c24 */ /* 0x000fe4000f8e020e */
[--C-:B------:R-:W-:Y:S01]  /*9bf0*/  IMAD R15, R15, UR4, R4.reuse ;  /* 0x000000040f0f7c24 */ /* 0x100fe2000f8e0204 */
[----:B------:R-:W-:Y:S01]  /*9c00*/  PRMT R4, R5, 0x7610, R4 ;  /* 0x0000761005047816 */ /* 0x000fe20000000004 */
[----:B------:R-:W-:-:S03]  /*9c10*/  IMAD.MOV.U32 R13, RZ, RZ, R8 ;  /* 0x000000ffff0d7224 */ /* 0x000fc600078e0008 */
[----:B------:R-:W-:Y:S02]  /*9c20*/  SEL R6, R15, R14, !P1 ;  /* 0x0000000e0f067207 */ /* 0x000fe40004800000 */
[----:B------:R-:W-:-:S07]  /*9c30*/  SEL R7, R14, R15, !P1 ;  /* 0x0000000f0e077207 */ /* 0x000fce0004800000 */
.L_x_218:
[----:B------:R-:W-:Y:S05]  /*9c40*/  BSYNC B1 ;  /* 0x0000000000017941 */ /* 0x000fea0003800000 */
.L_x_217:
[----:B------:R-:W-:-:S13]  /*9c50*/  LOP3.LUT P1, RZ, R4, 0xff, RZ, 0xc0, !PT ;  /* 0x000000ff04ff7812 */ /* 0x000fda000782c0ff */
[----:B------:R-:W-:Y:S05]  /*9c60*/  @P1 BRA `(.L_x_221) ;  /* 0xfffffff400401947 */ /* 0x000fea000383ffff */
[----:B------:R-:W-:Y:S05]  /*9c70*/  BSYNC B0 ;  /* 0x0000000000007941 */ /* 0x000fea0003800000 */
.L_x_209:
[----:B------:R-:W-:-:S03]  /*9c80*/  UMOV UR4, 0xffffffff ;  /* 0xffffffff00047882 */ /* 0x000fc60000000000 */
[----:B------:R-:W-:Y:S05]  /*9c90*/  BRA.DIV UR4, `(.L_x_222) ;  /* 0x0000000a04cc7947 */ /* 0x000fea000b800000 */
[----:B------:R-:W-:-:S13]  /*9ca0*/  ELECT P6, URZ, PT ;  /* 0x00000000003f782f */ /* 0x000fda00038c0000 */
.L_x_253:
[----:B------:R-:W-:Y:S05]  /*9cb0*/  @!P6 BRA `(.L_x_9) ;  /* 0x0000000000a4e947 */ /* 0x000fea0003800000 */
[----:B------:R-:W-:-:S04]  /*9cc0*/  LOP3.LUT R22, R22, 0x2, RZ, 0xfc, !PT ;  /* 0x0000000216167812 */ /* 0x000fc800078efcff */
[----:B------:R-:W-:-:S13]  /*9cd0*/  ISETP.NE.AND P0, PT, R22, 0x3, PT ;  /* 0x000000031600780c */ /* 0x000fda0003f05270 */
[----:B------:R-:W-:Y:S05]  /*9ce0*/  @!P0 BRA `(.L_x_223) ;  /* 0x0000000000048947 */ /* 0x000fea0003800000 */
[----:B------:R-:W-:Y:S01]  /*9cf0*/  BPT.TRAP 0x1 ;  /* 0x000000040000795c */ /* 0x000fe20000300000 */
.L_x_223:
[----:B------:R-:W1:Y:S01]  /*9d00*/  S2R R5, SR_CgaCtaId ;  /* 0x0000000000057919 */ /* 0x000e620000008800 */
[----:B------:R-:W-:Y:S02]  /*9d10*/  MOV R2, 0x400 ;  /* 0x0000040000027802 */ /* 0x000fe40000000f00 */
[----:B------:R-:W-:Y:S02]  /*9d20*/  SHF.L.U32 R4, R3, 0x1f, RZ ;  /* 0x0000001f03047819 */ /* 0x000fe400000006ff */
[----:B-1----:R-:W-:-:S04]  /*9d30*/  LEA R5, R5, R2, 0x18 ;  /* 0x0000000205057211 */ /* 0x002fc800078ec0ff */
[----:B------:R-:W-:-:S05]  /*9d40*/  IADD3 R5, R5, 0x20, RZ ;  /* 0x0000002005057810 */ /* 0x000fca0007ffe0ff */
[C---:B------:R-:W-:Y:S01]  /*9d50*/  IMAD R7, R0.reuse, 0x8, R5 ;  /* 0x0000000800077824 */ /* 0x040fe200078e0205 */
[----:B------:R-:W-:-:S03]  /*9d60*/  IADD3 R0, R0, 0x1, RZ ;  /* 0x0000000100007810 */ /* 0x000fc60007ffe0ff */
[----:B------:R-:W1:Y:S01]  /*9d70*/  SYNCS.PHASECHK.TRANS64.TRYWAIT P0, [R7+URZ], R4 ;  /* 0x00000004070075a7 */ /* 0x000e62000800017f */
[----:B------:R-:W-:-:S04]  /*9d80*/  ISETP.NE.AND P1, PT, R0, 0x4, PT ;  /* 0x000000040000780c */ /* 0x000fc80003f25270 */
[----:B------:R-:W-:Y:S02]  /*9d90*/  SEL R2, RZ, 0x1, P1 ;  /* 0x00000001ff027807 */ /* 0x000fe40000800000 */
[----:B------:R-:W-:Y:S02]  /*9da0*/  SEL R0, R0, RZ, P1 ;  /* 0x000000ff00007207 */ /* 0x000fe40000800000 */
[----:B------:R-:W-:-:S03]  /*9db0*/  LOP3.LUT R9, R3, R2, RZ, 0x3c, !PT ;  /* 0x0000000203097212 */ /* 0x000fc600078e3cff */
[----:B------:R-:W-:Y:S01]  /*9dc0*/  IMAD R6, R0, 0x8, R5 ;  /* 0x0000000800067824 */ /* 0x000fe200078e0205 */
[----:B------:R-:W-:Y:S01]  /*9dd0*/  SHF.L.U32 R3, R9, 0x1f, RZ ;  /* 0x0000001f09037819 */ /* 0x000fe200000006ff */
[----:B-1----:R-:W-:Y:S06]  /*9de0*/  @!P0 BRA `(.L_x_224) ;  /* 0x0000000800988947 */ /* 0x002fec0003800000 */
.L_x_254:
[----:B------:R-:W2:Y:S01]  /*9df0*/  SYNCS.PHASECHK.TRANS64.TRYWAIT P0, [R6+URZ], R3 ;  /* 0x00000003060075a7 */ /* 0x000ea2000800017f */
[----:B------:R-:W-:-:S04]  /*9e00*/  IADD3 R0, R0, 0x1, RZ ;  /* 0x0000000100007810 */ /* 0x000fc80007ffe0ff */
[----:B------:R-:W-:-:S04]  /*9e10*/  ISETP.NE.AND P1, PT, R0, 0x4, PT ;  /* 0x000000040000780c */ /* 0x000fc80003f25270 */
[----:B------:R-:W-:Y:S02]  /*9e20*/  SEL R2, RZ, 0x1, P1 ;  /* 0x00000001ff027807 */ /* 0x000fe40000800000 */
[----:B------:R-:W-:Y:S02]  /*9e30*/  SEL R0, R0, RZ, P1 ;  /* 0x000000ff00007207 */ /* 0x000fe40000800000 */
[----:B------:R-:W-:-:S03]  /*9e40*/  LOP3.LUT R9, R9, R2, RZ, 0x3c, !PT ;  /* 0x0000000209097212 */ /* 0x000fc600078e3cff */
[----:B-1----:R-:W-:Y:S01]  /*9e50*/  IMAD R7, R0, 0x8, R5 ;  /* 0x0000000800077824 */ /* 0x002fe200078e0205 */
[----:B------:R-:W-:Y:S01]  /*9e60*/  SHF.L.U32 R4, R9, 0x1f, RZ ;  /* 0x0000001f09047819 */ /* 0x000fe200000006ff */
[----:B--2---:R-:W-:Y:S06]  /*9e70*/  @!P0 BRA `(.L_x_225) ;  /* 0x0000000800888947 */ /* 0x004fec0003800000 */
.L_x_255:
[----:B------:R-:W2:Y:S01]  /*9e80*/  SYNCS.PHASECHK.TRANS64.TRYWAIT P0, [R7+URZ], R4 ;  /* 0x00000004070075a7 */ /* 0x000ea2000800017f */
[----:B------:R-:W-:-:S04]  /*9e90*/  IADD3 R0, R0, 0x1, RZ ;  /* 0x0000000100007810 */ /* 0x000fc80007ffe0ff */
[----:B------:R-:W-:-:S04]  /*9ea0*/  ISETP.NE.AND P1, PT, R0, 0x4, PT ;  /* 0x000000040000780c */ /* 0x000fc80003f25270 */
[----:B------:R-:W-:Y:S02]  /*9eb0*/  SEL R2, RZ, 0x1, P1 ;  /* 0x00000001ff027807 */ /* 0x000fe40000800000 */
[----:B------:R-:W-:Y:S02]  /*9ec0*/  SEL R0, R0, RZ, P1 ;  /* 0x000000ff00007207 */ /* 0x000fe40000800000 */
[----:B------:R-:W-:Y:S01]  /*9ed0*/  LOP3.LUT R2, R9, R2, RZ, 0x3c, !PT ;  /* 0x0000000209027212 */ /* 0x000fe200078e3cff */
[----:B--2---:R-:W-:Y:S06]  /*9ee0*/  @!P0 BRA `(.L_x_226) ;  /* 0x0000000800808947 */ /* 0x004fec0003800000 */
.L_x_256:
[----:B------:R-:W-:Y:S01]  /*9ef0*/  IMAD R5, R0, 0x8, R5 ;  /* 0x0000000800057824 */ /* 0x000fe200078e0205 */
[----:B------:R-:W-:-:S07]  /*9f00*/  SHF.L.U32 R0, R2, 0x1f, RZ ;  /* 0x0000001f02007819 */ /* 0x000fce00000006ff */
.L_x_227:
[----:B---3--:R3:W4:Y:S02]  /*9f10*/  SYNCS.PHASECHK.TRANS64.TRYWAIT P0, [R5+URZ], R0 ;  /* 0x00000000050075a7 */ /* 0x008724000800017f */
[----:B----4-:R-:W-:Y:S05]  /*9f20*/  @!P0 NANOSLEEP.SYNCS 0x989680 ;  /* 0x009896800000895d */ /* 0x010fea0003900000 */
[----:B------:R-:W4:Y:S02]  /*9f30*/  @!P0 SYNCS.PHASECHK.TRANS64 P0, [R5+URZ], R0 ;  /* 0x00000000050085a7 */ /* 0x000f24000800007f */
[----:B----4-:R-:W-:Y:S05]  /*9f40*/  @!P0 BRA `(.L_x_227) ;  /* 0xfffffffc00f08947 */ /* 0x010fea000383ffff */
.L_x_9:
[----:B------:R-:W-:Y:S05]  /*9f50*/  BSYNC B6 ;  /* 0x0000000000067941 */ /* 0x000fea0003800000 */
.L_x_7:
[----:B------:R-:W-:Y:S05]  /*9f60*/  EXIT ;  /* 0x000000000000794d */ /* 0x000fea0003800000 */
.L_x_22:
[----:B---3--:R3:W4:Y:S02]  /*9f70*/  SYNCS.PHASECHK.TRANS64.TRYWAIT P1, [R3+URZ], R0 ;  /* 0x00000000030075a7 */ /* 0x008724000802017f */
[----:B----4-:R-:W-:Y:S05]  /*9f80*/  @!P1 NANOSLEEP.SYNCS 0x989680 ;  /* 0x009896800000995d */ /* 0x010fea0003900000 */
[----:B------:R-:W4:Y:S02]  /*9f90*/  @!P1 SYNCS.PHASECHK.TRANS64 P1, [R3+URZ], R0 ;  /* 0x00000000030095a7 */ /* 0x000f24000802007f */
[----:B----4-:R-:W-:Y:S05]  /*9fa0*/  @!P1 BRA `(.L_x_22) ;  /* 0xfffffffc00f09947 */ /* 0x010fea000383ffff */
[----:B------:R-:W-:Y:S05]  /*9fb0*/  BRA `(.L_x_21) ;  /* 0xffffff7400ec7947 */ /* 0x000fea000383ffff */
.L_x_27:
[----:B---3--:R-:W-:-:S04]  /*9fc0*/  MOV R4, UR4 ;  /* 0x0000000400047c02 */ /* 0x008fc80008000f00 */
[----:B------:R3:W4:Y:S03]  /*9fd0*/  SYNCS.PHASECHK.TRANS64.TRYWAIT P1, [R4+URZ], R3 ;  /* 0x00000003040075a7 */ /* 0x000726000802017f */
[----:B----4-:R-:W-:Y:S05]  /*9fe0*/  @!P1 NANOSLEEP.SYNCS 0x989680 ;  /* 0x009896800000995d */ /* 0x010fea0003900000 */
[----:B------:R-:W4:Y:S02]  /*9ff0*/  @!P1 SYNCS.PHASECHK.TRANS64 P1, [R4+URZ], R3 ;  /* 0x00000003040095a7 */ /* 0x000f24000802007f */
[----:B----4-:R-:W-:Y:S05]  /*a000*/  @!P1 BRA `(.L_x_27) ;  /* 0xfffffffc00ec9947 */ /* 0x010fea000383ffff */
[----:B------:R-:W-:Y:S05]  /*a010*/  BRA `(.L_x_26) ;  /* 0xffffff7c00107947 */ /* 0x000fea000383ffff */
.L_x_50:
[----:B-1----:R-:W-:-:S04]  /*a020*/  IMAD.U32 R5, RZ, RZ, UR53 ;  /* 0x00000035ff057e24 */ /* 0x002fc8000f8e00ff */
[----:B------:R1:W2:Y:S03]  /*a030*/  SYNCS.PHASECHK.TRANS64.TRYWAIT P2, [R5+URZ+0x40], R4 ;  /* 0x00004004050075a7 */ /* 0x0002a6000804017f */
[----:B--2---:R-:W-:Y:S05]  /*a040*/  @!P2 NANOSLEEP.SYNCS 0x989680 ;  /* 0x009896800000a95d */ /* 0x004fea0003900000 */
[----:B------:R-:W2:Y:S02]  /*a050*/  @!P2 SYNCS.PHASECHK.TRANS64 P2, [R5+URZ+0x40], R4 ;  /* 0x000040040500a5a7 */ /* 0x000ea4000804007f */
[----:B--2---:R-:W-:Y:S05]  /*a060*/  @!P2 BRA `(.L_x_50) ;  /* 0xfffffffc00eca947 */ /* 0x004fea000383ffff */
[----:B------:R-:W-:Y:S05]  /*a070*/  BRA `(.L_x_228) ;  /* 0xffffff8c005c7947 */ /* 0x000fea000383ffff */
.L_x_61:
[----:B-1----:R1:W2:Y:S02]  /*a080*/  SYNCS.PHASECHK.TRANS64.TRYWAIT P3, [R14+URZ+0x40], R15 ;  /* 0x0000400f0e0075a7 */ /* 0x0022a4000806017f */
[----:B--2---:R-:W-:Y:S05]  /*a090*/  @!P3 NANOSLEEP.SYNCS 0x989680 ;  /* 0x009896800000b95d */ /* 0x004fea0003900000 */
[----:B------:R-:W2:Y:S02]  /*a0a0*/  @!P3 SYNCS.PHASECHK.TRANS64 P3, [R14+URZ+0x40], R15 ;  /* 0x0000400f0e00b5a7 */ /* 0x000ea4000806007f */
[----:B--2---:R-:W-:Y:S05]  /*a0b0*/  @!P3 BRA `(.L_x_61) ;  /* 0xfffffffc00f0b947 */ /* 0x004fea000383ffff */
[----:B------:R-:W-:Y:S05]  /*a0c0*/  BRA `(.L_x_229) ;  /* 0xffffff9400847947 */ /* 0x000fea000383ffff */
.L_x_71:
[----:B-1----:R1:W2:Y:S02]  /*a0d0*/  SYNCS.PHASECHK.TRANS64.TRYWAIT P3, [R12+URZ+0x40], R13 ;  /* 0x0000400d0c0075a7 */ /* 0x0022a4000806017f */
[----:B--2---:R-:W-:Y:S05]  /*a0e0*/  @!P3 NANOSLEEP.SYNCS 0x989680 ;  /* 0x009896800000b95d */ /* 0x004fea0003900000 */
[----:B------:R-:W2:Y:S02]  /*a0f0*/  @!P3 SYNCS.PHASECHK.TRANS64 P3, [R12+URZ+0x40], R13 ;  /* 0x0000400d0c00b5a7 */ /* 0x000ea4000806007f */
[----:B--2---:R-:W-:Y:S05]  /*a100*/  @!P3 BRA `(.L_x_71) ;  /* 0xfffffffc00f0b947 */ /* 0x004fea000383ffff */
[----:B------:R-:W-:Y:S05]  /*a110*/  BRA `(.L_x_230) ;  /* 0xffffff9c00347947 */ /* 0x000fea000383ffff */
.L_x_81:
[----:B-1----:R1:W2:Y:S02]  /*a120*/  SYNCS.PHASECHK.TRANS64.TRYWAIT P3, [R13+URZ+0x40], R12 ;  /* 0x0000400c0d0075a7 */ /* 0x0022a4000806017f */
[----:B--2---:R-:W-:Y:S05]  /*a130*/  @!P3 NANOSLEEP.SYNCS 0x989680 ;  /* 0x009896800000b95d */ /* 0x004fea0003900000 */
[----:B------:R-:W2:Y:S02]  /*a140*/  @!P3 SYNCS.PHASECHK.TRANS64 P3, [R13+URZ+0x40], R12 ;  /* 0x0000400c0d00b5a7 */ /* 0x000ea4000806007f */
[----:B--2---:R-:W-:Y:S05]  /*a150*/  @!P3 BRA `(.L_x_81) ;  /* 0xfffffffc00f0b947 */ /* 0x004fea000383ffff */
[----:B------:R-:W-:Y:S05]  /*a160*/  BRA `(.L_x_231) ;  /* 0xffffffa000ec7947 */ /* 0x000fea000383ffff */
.L_x_91:
[----:B-1----:R1:W2:Y:S02]  /*a170*/  SYNCS.PHASECHK.TRANS64.TRYWAIT P3, [R12+URZ+0x40], R13 ;  /* 0x0000400d0c0075a7 */ /* 0x0022a4000806017f */
[----:B--2---:R-:W-:Y:S05]  /*a180*/  @!P3 NANOSLEEP.SYNCS 0x989680 ;  /* 0x009896800000b95d */ /* 0x004fea0003900000 */
[----:B------:R-:W2:Y:S02]  /*a190*/  @!P3 SYNCS.PHASECHK.TRANS64 P3, [R12+URZ+0x40], R13 ;  /* 0x0000400d0c00b5a7 */ /* 0x000ea4000806007f */
[----:B--2---:R-:W-:Y:S05]  /*a1a0*/  @!P3 BRA `(.L_x_91) ;  /* 0xfffffffc00f0b947 */ /* 0x004fea000383ffff */
[----:B------:R-:W-:Y:S05]  /*a1b0*/  BRA `(.L_x_232) ;  /* 0xffffffa800a87947 */ /* 0x000fea000383ffff */
.L_x_101:
[----:B-1----:R1:W2:Y:S02]  /*a1c0*/  SYNCS.PHASECHK.TRANS64.TRYWAIT P3, [R12+URZ+0x40], R13 ;  /* 0x0000400d0c0075a7 */ /* 0x0022a4000806017f */
[----:B--2---:R-:W-:Y:S05]  /*a1d0*/  @!P3 NANOSLEEP.SYNCS 0x989680 ;  /* 0x009896800000b95d */ /* 0x004fea0003900000 */
[----:B------:R-:W2:Y:S02]  /*a1e0*/  @!P3 SYNCS.PHASECHK.TRANS64 P3, [R12+URZ+0x40], R13 ;  /* 0x0000400d0c00b5a7 */ /* 0x000ea4000806007f */
[----:B--2---:R-:W-:Y:S05]  /*a1f0*/  @!P3 BRA `(.L_x_101) ;  /* 0xfffffffc00f0b947 */ /* 0x004fea000383ffff */
[----:B------:R-:W-:Y:S05]  /*a200*/  BRA `(.L_x_233) ;  /* 0xffffffb0005c7947 */ /* 0x000fea000383ffff */
.L_x_111:
[----:B-1----:R1:W2:Y:S02]  /*a210*/  SYNCS.PHASECHK.TRANS64.TRYWAIT P3, [R12+URZ+0x40], R13 ;  /* 0x0000400d0c0075a7 */ /* 0x0022a4000806017f */
[----:B--2---:R-:W-:Y:S05]  /*a220*/  @!P3 NANOSLEEP.SYNCS 0x989680 ;  /* 0x009896800000b95d */ /* 0x004fea0003900000 */
[----:B------:R-:W2:Y:S02]  /*a230*/  @!P3 SYNCS.PHASECHK.TRANS64 P3, [R12+URZ+0x40], R13 ;  /* 0x0000400d0c00b5a7 */ /* 0x000ea4000806007f */
[----:B--2---:R-:W-:Y:S05]  /*a240*/  @!P3 BRA `(.L_x_111) ;  /* 0xfffffffc00f0b947 */ /* 0x004fea000383ffff */
[----:B------:R-:W-:Y:S05]  /*a250*/  BRA `(.L_x_234) ;  /* 0xffffffb800107947 */ /* 0x000fea000383ffff */
.L_x_121:
[----:B-1----:R1:W2:Y:S02]  /*a260*/  SYNCS.PHASECHK.TRANS64.TRYWAIT P3, [R14+URZ+0x40], R29 ;  /* 0x0000401d0e0075a7 */ /* 0x0022a4000806017f */
[----:B--2---:R-:W-:Y:S05]  /*a270*/  @!P3 NANOSLEEP.SYNCS 0x989680 ;  /* 0x009896800000b95d */ /* 0x004fea0003900000 */
[----:B------:R-:W2:Y:S02]  /*a280*/  @!P3 SYNCS.PHASECHK.TRANS64 P3, [R14+URZ+0x40], R29 ;  /* 0x0000401d0e00b5a7 */ /* 0x000ea4000806007f */
[----:B--2---:R-:W-:Y:S05]  /*a290*/  @!P3 BRA `(.L_x_121) ;  /* 0xfffffffc00f0b947 */ /* 0x004fea000383ffff */
[----:B------:R-:W-:Y:S05]  /*a2a0*/  BRA `(.L_x_235) ;  /* 0xffffffbc00c47947 */ /* 0x000fea000383ffff */
.L_x_141:
[----:B-1----:R-:W-:-:S04]  /*a2b0*/  MOV R3, UR4 ;  /* 0x0000000400037c02 */ /* 0x002fc80008000f00 */
[----:B------:R1:W2:Y:S03]  /*a2c0*/  SYNCS.PHASECHK.TRANS64.TRYWAIT P0, [R3+URZ+0x88], R0 ;  /* 0x00008800030075a7 */ /* 0x0002a6000800017f */
[----:B--2---:R-:W-:Y:S05]  /*a2d0*/  @!P0 NANOSLEEP.SYNCS 0x989680 ;  /* 0x009896800000895d */ /* 0x004fea0003900000 */
[----:B------:R-:W2:Y:S02]  /*a2e0*/  @!P0 SYNCS.PHASECHK.TRANS64 P0, [R3+URZ+0x88], R0 ;  /* 0x00008800030085a7 */ /* 0x000ea4000800007f */
[----:B--2---:R-:W-:Y:S05]  /*a2f0*/  @!P0 BRA `(.L_x_141) ;  /* 0xfffffffc00ec8947 */ /* 0x004fea000383ffff */
[----:B------:R-:W-:Y:S05]  /*a300*/  BRA `(.L_x_140) ;  /* 0xffffffd400507947 */ /* 0x000fea000383ffff */
.L_x_150:
[----:B-1----:R-:W-:-:S04]  /*a310*/  IMAD.U32 R5, RZ, RZ, UR13 ;  /* 0x0000000dff057e24 */ /* 0x002fc8000f8e00ff */
[----:B------:R1:W2:Y:S03]  /*a320*/  SYNCS.PHASECHK.TRANS64.TRYWAIT P1, [R5+URZ+0x60], R4 ;  /* 0x00006004050075a7 */ /* 0x0002a6000802017f */
[----:B--2---:R-:W-:Y:S05]  /*a330*/  @!P1 NANOSLEEP.SYNCS 0x989680 ;  /* 0x009896800000995d */ /* 0x004fea0003900000 */
[----:B------:R-:W2:Y:S02]  /*a340*/  @!P1 SYNCS.PHASECHK.TRANS64 P1, [R5+URZ+0x60], R4 ;  /* 0x00006004050095a7 */ /* 0x000ea4000802007f */
[----:B--2---:R-:W-:Y:S05]  /*a350*/  @!P1 BRA `(.L_x_150) ;  /* 0xfffffffc00ec9947 */ /* 0x004fea000383ffff */
[----:B------:R-:W-:Y:S05]  /*a360*/  BRA `(.L_x_236) ;  /* 0xffffffd800347947 */ /* 0x000fea000383ffff */
.L_x_156:
[----:B-12---:R-:W-:-:S04]  /*a370*/  MOV R5, UR13 ;  /* 0x0000000d00057c02 */ /* 0x006fc80008000f00 */
[----:B------:R1:W2:Y:S03]  /*a380*/  SYNCS.PHASECHK.TRANS64.TRYWAIT P1, [R5+URZ+0x68], R4 ;  /* 0x00006804050075a7 */ /* 0x0002a6000802017f */
[----:B--2---:R-:W-:Y:S05]  /*a390*/  @!P1 NANOSLEEP.SYNCS 0x989680 ;  /* 0x009896800000995d */ /* 0x004fea0003900000 */
[----:B------:R-:W2:Y:S02]  /*a3a0*/  @!P1 SYNCS.PHASECHK.TRANS64 P1, [R5+URZ+0x68], R4 ;  /* 0x00006804050095a7 */ /* 0x000ea4000802007f */
[----:B--2---:R-:W-:Y:S05]  /*a3b0*/  @!P1 BRA `(.L_x_156) ;  /* 0xfffffffc00ec9947 */ /* 0x004fea000383ffff */
[----:B------:R-:W-:Y:S05]  /*a3c0*/  BRA `(.L_x_237) ;  /* 0xffffffd8007c7947 */ /* 0x000fea000383ffff */
.L_x_162:
[----:B-123--:R-:W-:-:S04]  /*a3d0*/  IMAD.U32 R5, RZ, RZ, UR13 ;  /* 0x0000000dff057e24 */ /* 0x00efc8000f8e00ff */
[----:B------:R1:W2:Y:S03]  /*a3e0*/  SYNCS.PHASECHK.TRANS64.TRYWAIT P1, [R5+URZ+0x70], R4 ;  /* 0x00007004050075a7 */ /* 0x0002a6000802017f */
[----:B--2---:R-:W-:Y:S05]  /*a3f0*/  @!P1 NANOSLEEP.SYNCS 0x989680 ;  /* 0x009896800000995d */ /* 0x004fea0003900000 */
[----:B------:R-:W2:Y:S02]  /*a400*/  @!P1 SYNCS.PHASECHK.TRANS64 P1, [R5+URZ+0x70], R4 ;  /* 0x00007004050095a7 */ /* 0x000ea4000802007f */
[----:B--2---:R-:W-:Y:S05]  /*a410*/  @!P1 BRA `(.L_x_162) ;  /* 0xfffffffc00ec9947 */ /* 0x004fea000383ffff */
[----:B------:R-:W-:Y:S05]  /*a420*/  BRA `(.L_x_238) ;  /* 0xffffffd800d07947 */ /* 0x000fea000383ffff */
.L_x_168:
[----:B-1234-:R-:W-:-:S04]  /*a430*/  MOV R5, UR13 ;  /* 0x0000000d00057c02 */ /* 0x01efc80008000f00 */
[----:B------:R1:W2:Y:S03]  /*a440*/  SYNCS.PHASECHK.TRANS64.TRYWAIT P1, [R5+URZ+0x78], R4 ;  /* 0x00007804050075a7 */ /* 0x0002a6000802017f */
[----:B--2---:R-:W-:Y:S05]  /*a450*/  @!P1 NANOSLEEP.SYNCS 0x989680 ;  /* 0x009896800000995d */ /* 0x004fea0003900000 */
[----:B------:R-:W2:Y:S02]  /*a460*/  @!P1 SYNCS.PHASECHK.TRANS64 P1, [R5+URZ+0x78], R4 ;  /* 0x00007804050095a7 */ /* 0x000ea4000802007f */
[----:B--2---:R-:W-:Y:S05]  /*a470*/  @!P1 BRA `(.L_x_168) ;  /* 0xfffffffc00ec9947 */ /* 0x004fea000383ffff */
[----:B------:R-:W-:Y:S05]  /*a480*/  BRA `(.L_x_239) ;  /* 0xffffffdc001c7947 */ /* 0x000fea000383ffff */
.L_x_174:
[----:B-1234-:R-:W-:-:S04]  /*a490*/  IMAD.U32 R5, RZ, RZ, UR13 ;  /* 0x0000000dff057e24 */ /* 0x01efc8000f8e00ff */
[----:B------:R1:W2:Y:S03]  /*a4a0*/  SYNCS.PHASECHK.TRANS64.TRYWAIT P1, [R5+URZ+0x60], R4 ;  /* 0x00006004050075a7 */ /* 0x0002a6000802017f */
[----:B--2---:R-:W-:Y:S05]  /*a4b0*/  @!P1 NANOSLEEP.SYNCS 0x989680 ;  /* 0x009896800000995d */ /* 0x004fea0003900000 */
[----:B------:R-:W2:Y:S02]  /*a4c0*/  @!P1 SYNCS.PHASECHK.TRANS64 P1, [R5+URZ+0x60], R4 ;  /* 0x00006004050095a7 */ /* 0x000ea4000802007f */
[----:B--2---:R-:W-:Y:S05]  /*a4d0*/  @!P1 BRA `(.L_x_174) ;  /* 0xfffffffc00ec9947 */ /* 0x004fea000383ffff */
[----:B------:R-:W-:Y:S05]  /*a4e0*/  BRA `(.L_x_240) ;  /* 0xffffffdc00707947 */ /* 0x000fea000383ffff */
.L_x_180:
[----:B-1234-:R-:W-:-:S04]  /*a4f0*/  MOV R5, UR13 ;  /* 0x0000000d00057c02 */ /* 0x01efc80008000f00 */
[----:B------:R1:W2:Y:S03]  /*a500*/  SYNCS.PHASECHK.TRANS64.TRYWAIT P1, [R5+URZ+0x68], R4 ;  /* 0x00006804050075a7 */ /* 0x0002a6000802017f */
[----:B--2---:R-:W-:Y:S05]  /*a510*/  @!P1 NANOSLEEP.SYNCS 0x989680 ;  /* 0x009896800000995d */ /* 0x004fea0003900000 */
[----:B------:R-:W2:Y:S02]  /*a520*/  @!P1 SYNCS.PHASECHK.TRANS64 P1, [R5+URZ+0x68], R4 ;  /* 0x00006804050095a7 */ /* 0x000ea4000802007f */
[----:B--2---:R-:W-:Y:S05]  /*a530*/  @!P1 BRA `(.L_x_180) ;  /* 0xfffffffc00ec9947 */ /* 0x004fea000383ffff */
[----:B------:R-:W-:Y:S05]  /*a540*/  BRA `(.L_x_241) ;  /* 0xffffffdc00b07947 */ /* 0x000fea000383ffff */
.L_x_186:
[----:B-1234-:R-:W-:-:S04]  /*a550*/  IMAD.U32 R5, RZ, RZ, UR13 ;  /* 0x0000000dff057e24 */ /* 0x01efc8000f8e00ff */
[----:B------:R1:W2:Y:S03]  /*a560*/  SYNCS.PHASECHK.TRANS64.TRYWAIT P1, [R5+URZ+0x70], R4 ;  /* 0x00007004050075a7 */ /* 0x0002a6000802017f */
[----:B--2---:R-:W-:Y:S05]  /*a570*/  @!P1 NANOSLEEP.SYNCS 0x989680 ;  /* 0x009896800000995d */ /* 0x004fea0003900000 */
[----:B------:R-:W2:Y:S02]  /*a580*/  @!P1 SYNCS.PHASECHK.TRANS64 P1, [R5+URZ+0x70], R4 ;  /* 0x00007004050095a7 */ /* 0x000ea4000802007f */
[----:B--2---:R-:W-:Y:S05]  /*a590*/  @!P1 BRA `(.L_x_186) ;  /* 0xfffffffc00ec9947 */ /* 0x004fea000383ffff */
[----:B------:R-:W-:Y:S05]  /*a5a0*/  BRA `(.L_x_242) ;  /* 0xffffffdc00f87947 */ /* 0x000fea000383ffff */
.L_x_192:
[----:B-1234-:R-:W-:-:S04]  /*a5b0*/  MOV R5, UR13 ;  /* 0x0000000d00057c02 */ /* 0x01efc80008000f00 */
[----:B------:R1:W2:Y:S03]  /*a5c0*/  SYNCS.PHASECHK.TRANS64.TRYWAIT P1, [R5+URZ+0x78], R4 ;  /* 0x00007804050075a7 */ /* 0x0002a6000802017f */
[----:B--2---:R-:W-:Y:S05]  /*a5d0*/  @!P1 NANOSLEEP.SYNCS 0x989680 ;  /* 0x009896800000995d */ /* 0x004fea0003900000 */
[----:B------:R-:W2:Y:S02]  /*a5e0*/  @!P1 SYNCS.PHASECHK.TRANS64 P1, [R5+URZ+0x78], R4 ;  /* 0x00007804050095a7 */ /* 0x000ea4000802007f */
[----:B--2---:R-:W-:Y:S05]  /*a5f0*/  @!P1 BRA `(.L_x_192) ;  /* 0xfffffffc00ec9947 */ /* 0x004fea000383ffff */
[----:B------:R-:W-:Y:S05]  /*a600*/  BRA `(.L_x_243) ;  /* 0xffffffe000347947 */ /* 0x000fea000383ffff */
.L_x_202:
[----:B------:R1:W1:Y:S02]  /*a610*/  SYNCS.PHASECHK.TRANS64.TRYWAIT P0, [R0+URZ+0x60], R3 ;  /* 0x00006003000075a7 */ /* 0x000264000800017f */
[----:B-1----:R-:W-:Y:S05]  /*a620*/  @!P0 NANOSLEEP.SYNCS 0x989680 ;  /* 0x009896800000895d */ /* 0x002fea0003900000 */
[----:B------:R-:W1:Y:S02]  /*a630*/  @!P0 SYNCS.PHASECHK.TRANS64 P0, [R0+URZ+0x60], R3 ;  /* 0x00006003000085a7 */ /* 0x000e64000800007f */
[----:B-1----:R-:W-:Y:S05]  /*a640*/  @!P0 BRA `(.L_x_202) ;  /* 0xfffffffc00f08947 */ /* 0x002fea000383ffff */
[----:B------:R-:W-:Y:S05]  /*a650*/  BRA `(.L_x_244) ;  /* 0xffffffe800187947 */ /* 0x000fea000383ffff */
.L_x_204:
[----:B------:R1:W1:Y:S02]  /*a660*/  SYNCS.PHASECHK.TRANS64.TRYWAIT P0, [R0+URZ+0x68], R3 ;  /* 0x00006803000075a7 */ /* 0x000264000800017f */
[----:B-1----:R-:W-:Y:S05]  /*a670*/  @!P0 NANOSLEEP.SYNCS 0x989680 ;  /* 0x009896800000895d */ /* 0x002fea0003900000 */
[----:B------:R-:W1:Y:S02]  /*a680*/  @!P0 SYNCS.PHASECHK.TRANS64 P0, [R0+URZ+0x68], R3 ;  /* 0x00006803000085a7 */ /* 0x000e64000800007f */
[----:B-1----:R-:W-:Y:S05]  /*a690*/  @!P0 BRA `(.L_x_204) ;  /* 0xfffffffc00f08947 */ /* 0x002fea000383ffff */
[----:B------:R-:W-:Y:S05]  /*a6a0*/  BRA `(.L_x_245) ;  /* 0xffffffe800147947 */ /* 0x000fea000383ffff */
.L_x_206:
[----:B------:R1:W1:Y:S02]  /*a6b0*/  SYNCS.PHASECHK.TRANS64.TRYWAIT P0, [R0+URZ+0x70], R3 ;  /* 0x00007003000075a7 */ /* 0x000264000800017f */
[----:B-1----:R-:W-:Y:S05]  /*a6c0*/  @!P0 NANOSLEEP.SYNCS 0x989680 ;  /* 0x009896800000895d */ /* 0x002fea0003900000 */
[----:B------:R-:W1:Y:S02]  /*a6d0*/  @!P0 SYNCS.PHASECHK.TRANS64 P0, [R0+URZ+0x70], R3 ;  /* 0x00007003000085a7 */ /* 0x000e64000800007f */
[----:B-1----:R-:W-:Y:S05]  /*a6e0*/  @!P0 BRA `(.L_x_206) ;  /* 0xfffffffc00f08947 */ /* 0x002fea000383ffff */
[----:B------:R-:W-:Y:S05]  /*a6f0*/  BRA `(.L_x_246) ;  /* 0xffffffe800107947 */ /* 0x000fea000383ffff */
.L_x_210:
[----:B------:R-:W-:Y:S01]  /*a700*/  BSSY B1, `(.L_x_247) ;  /* 0x0000006000017945 */ /* 0x000fe20003800000 */
[----:B------:R-:W-:-:S07]  /*a710*/  IMAD.MOV.U32 R15, RZ, RZ, -0x1 ;  /* 0xffffffffff0f7424 */ /* 0x000fce00078e00ff */
[----:B------:R-:W-:Y:S05]  /*a720*/  WARPSYNC.COLLECTIVE R15, `(.L_x_248) ;  /* 0x000000000f0c7348 */ /* 0x000fea0003c00000 */
[----:B------:R-:W-:Y:S02]  /*a730*/  ELECT P6, UR62, PT ;  /* 0x00000000003e782f */ /* 0x000fe400038c0000 */
[----:B------:R-:W-:Y:S01]  /*a740*/  MOV R14, UR62 ;  /* 0x0000003e000e7c02 */ /* 0x000fe20008000f00 */
[----:B------:R-:W-:Y:S10]  /*a750*/  ENDCOLLECTIVE ;  /* 0x000000000000791b */ /* 0x000ff40003800000 */
.L_x_248:
[----:B------:R-:W-:Y:S05]  /*a760*/  BSYNC B1 ;  /* 0x0000000000017941 */ /* 0x000fea0003800000 */
.L_x_247:
[----:B------:R-:W-:Y:S05]  /*a770*/  BRA `(.L_x_249) ;  /* 0xffffffe800887947 */ /* 0x000fea000383ffff */
.L_x_213:
[----:B--2---:R2:W3:Y:S02]  /*a780*/  SYNCS.PHASECHK.TRANS64.TRYWAIT P1, [R20+URZ+0x20], R7 ;  /* 0x00002007140075a7 */ /* 0x0044e4000802017f */
[----:B---3--:R-:W-:Y:S05]  /*a790*/  @!P1 NANOSLEEP.SYNCS 0x989680 ;  /* 0x009896800000995d */ /* 0x008fea0003900000 */
[----:B------:R-:W3:Y:S02]  /*a7a0*/  @!P1 SYNCS.PHASECHK.TRANS64 P1, [R20+URZ+0x20], R7 ;  /* 0x00002007140095a7 */ /* 0x000ee4000802007f */
[----:B---3--:R-:W-:Y:S05]  /*a7b0*/  @!P1 BRA `(.L_x_213) ;  /* 0xfffffffc00f09947 */ /* 0x008fea000383ffff */
[----:B------:R-:W-:Y:S05]  /*a7c0*/  BRA `(.L_x_250) ;  /* 0xffffffe800bc7947 */ /* 0x000fea000383ffff */
.L_x_222:
[----:B------:R-:W-:Y:S01]  /*a7d0*/  BSSY B0, `(.L_x_251) ;  /* 0x0000006000007945 */ /* 0x000fe20003800000 */
[----:B------:R-:W-:-:S07]  /*a7e0*/  MOV R15, 0xffffffff ;  /* 0xffffffff000f7802 */ /* 0x000fce0000000f00 */
[----:B------:R-:W-:Y:S05]  /*a7f0*/  WARPSYNC.COLLECTIVE R15, `(.L_x_252) ;  /* 0x000000000f0c7348 */ /* 0x000fea0003c00000 */
[----:B------:R-:W-:Y:S02]  /*a800*/  ELECT P6, UR62, PT ;  /* 0x00000000003e782f */ /* 0x000fe400038c0000 */
[----:B------:R-:W-:Y:S01]  /*a810*/  MOV R14, UR62 ;  /* 0x0000003e000e7c02 */ /* 0x000fe20008000f00 */
[----:B------:R-:W-:Y:S10]  /*a820*/  ENDCOLLECTIVE ;  /* 0x000000000000791b */ /* 0x000ff40003800000 */
.L_x_252:
[----:B------:R-:W-:Y:S05]  /*a830*/  BSYNC B0 ;  /* 0x0000000000007941 */ /* 0x000fea0003800000 */
.L_x_251:
[----:B------:R-:W-:Y:S05]  /*a840*/  BRA `(.L_x_253) ;  /* 0xfffffff400187947 */ /* 0x000fea000383ffff */
.L_x_224:
[----:B-1----:R1:W2:Y:S02]  /*a850*/  SYNCS.PHASECHK.TRANS64.TRYWAIT P0, [R7+URZ], R4 ;  /* 0x00000004070075a7 */ /* 0x0022a4000800017f */
[----:B--2---:R-:W-:Y:S05]  /*a860*/  @!P0 NANOSLEEP.SYNCS 0x989680 ;  /* 0x009896800000895d */ /* 0x004fea0003900000 */
[----:B------:R-:W2:Y:S02]  /*a870*/  @!P0 SYNCS.PHASECHK.TRANS64 P0, [R7+URZ], R4 ;  /* 0x00000004070085a7 */ /* 0x000ea4000800007f */
[----:B--2---:R-:W-:Y:S05]  /*a880*/  @!P0 BRA `(.L_x_224) ;  /* 0xfffffffc00f08947 */ /* 0x004fea000383ffff */
[----:B------:R-:W-:Y:S05]  /*a890*/  BRA `(.L_x_254) ;  /* 0xfffffff400547947 */ /* 0x000fea000383ffff */
.L_x_225:
[----:B-1----:R1:W2:Y:S02]  /*a8a0*/  SYNCS.PHASECHK.TRANS64.TRYWAIT P0, [R6+URZ], R3 ;  /* 0x00000003060075a7 */ /* 0x0022a4000800017f */
[----:B--2---:R-:W-:Y:S05]  /*a8b0*/  @!P0 NANOSLEEP.SYNCS 0x989680 ;  /* 0x009896800000895d */ /* 0x004fea0003900000 */
[----:B------:R-:W2:Y:S02]  /*a8c0*/  @!P0 SYNCS.PHASECHK.TRANS64 P0, [R6+URZ], R3 ;  /* 0x00000003060085a7 */ /* 0x000ea4000800007f */
[----:B--2---:R-:W-:Y:S05]  /*a8d0*/  @!P0 BRA `(.L_x_225) ;  /* 0xfffffffc00f08947 */ /* 0x004fea000383ffff */
[----:B------:R-:W-:Y:S05]  /*a8e0*/  BRA `(.L_x_255) ;  /* 0xfffffff400647947 */ /* 0x000fea000383ffff */
.L_x_226:
[----:B--2---:R2:W3:Y:S02]  /*a8f0*/  SYNCS.PHASECHK.TRANS64.TRYWAIT P0, [R7+URZ], R4 ;  /* 0x00000004070075a7 */ /* 0x0044e4000800017f */
[----:B---3--:R-:W-:Y:S05]  /*a900*/  @!P0 NANOSLEEP.SYNCS 0x989680 ;  /* 0x009896800000895d */ /* 0x008fea0003900000 */
[----:B------:R-:W3:Y:S02]  /*a910*/  @!P0 SYNCS.PHASECHK.TRANS64 P0, [R7+URZ], R4 ;  /* 0x00000004070085a7 */ /* 0x000ee4000800007f */
[----:B---3--:R-:W-:Y:S05]  /*a920*/  @!P0 BRA `(.L_x_226) ;  /* 0xfffffffc00f08947 */ /* 0x008fea000383ffff */
[----:B------:R-:W-:Y:S05]  /*a930*/  BRA `(.L_x_256) ;  /* 0xfffffff4006c7947 */ /* 0x000fea000383ffff */
.L_x_257:
[----:B------:R-:W-:-:S00]  /*a940*/  BRA `(.L_x_257) ;  /* 0xfffffffc00fc7947 */ /* 0x000fc0000383ffff */
[----:B------:R-:W-:-:S00]  /*a950*/  NOP ;  /* 0x0000000000007918 */ /* 0x000fc00000000000 */
        /* <DEDUP_REMOVED lines=10> */
.L_x_258:


//--------------------- .nv.global.init           --------------------------
	.section	.nv.global.init,"aw",@progbits
.nv.global.init:
	.type		$str$22,@object
	.size		$str$22,($str$26 - $str$22)
$str$22:
        /*0000*/ 	.byte	0x6b, 0x5f, 0x74, 0x69, 0x6c, 0x65, 0x5f, 0x63, 0x6f, 0x75, 0x6e, 0x74, 0x20, 0x3e, 0x3d, 0x20
        /*0010*/ 	.byte	0x31, 0x00
	.type		$str$26,@object
	.size		$str$26,($str$27 - $str$26)
$str$26:
        /*0012*/ 	.byte	0x28, 0x61, 0x64, 0x64, 0x72, 0x65, 0x73, 0x73, 0x20, 0x26, 0x20, 0x6d, 0x61, 0x73, 0x6b, 0x29
        /*0022*/ 	.byte	0x20, 0x3d, 0x3d, 0x20, 0x30, 0x00
	.type		$str$27,@object
	.size		$str$27,($str$23 - $str$27)
$str$27:
        /*0028*/ 	.byte	0x2f, 0x74, 0x6d, 0x70, 0x2f, 0x63, 0x75, 0x74, 0x6c, 0x61, 0x73, 0x73, 0x5f, 0x73, 0x77, 0x65
        /*0038*/ 	.byte	0x65, 0x70, 0x5f, 0x73, 0x72, 0x63, 0x2f, 0x69, 0x6e, 0x63, 0x6c, 0x75, 0x64, 0x65, 0x2f, 0x63
        /*0048*/ 	.byte	0x75, 0x74, 0x65, 0x2f, 0x70, 0x6f, 0x69, 0x6e, 0x74, 0x65, 0x72, 0x5f, 0x66, 0x6c, 0x61, 0x67
        /*0058*/ 	.byte	0x67, 0x65, 0x64, 0x2e, 0x68, 0x70, 0x70, 0x00
	.type		$str$23,@object
	.size		$str$23,(__unnamed_2 - $str$23)
$str$23:
        /*0060*/ 	.byte	0x2f, 0x74, 0x6d, 0x70, 0x2f, 0x63, 0x75, 0x74, 0x6c, 0x61, 0x73, 0x73, 0x5f, 0x73, 0x77, 0x65
        /*0070*/ 	.byte	0x65, 0x70, 0x5f, 0x73, 0x72, 0x63, 0x2f, 0x69, 0x6e, 0x63, 0x6c, 0x75, 0x64, 0x65, 0x2f, 0x63
        /*0080*/ 	.byte	0x75, 0x74, 0x6c, 0x61, 0x73, 0x73, 0x2f, 0x67, 0x65, 0x6d, 0x6d, 0x2f, 0x63, 0x6f, 0x6c, 0x6c
        /*0090*/ 	.byte	0x65, 0x63, 0x74, 0x69, 0x76, 0x65, 0x2f, 0x73, 0x6d, 0x39, 0x30, 0x5f, 0x6d, 0x6d, 0x61, 0x5f
        /*00a0*/ 	.byte	0x74, 0x6d, 0x61, 0x5f, 0x67, 0x6d, 0x6d, 0x61, 0x5f, 0x73, 0x73, 0x5f, 0x77, 0x61, 0x72, 0x70
        /*00b0*/ 	.byte	0x73, 0x70, 0x65, 0x63, 0x69, 0x61, 0x6c, 0x69, 0x7a, 0x65, 0x64, 0x2e, 0x68, 0x70, 0x70, 0x00
	.type		__unnamed_2,@object
	.size		__unnamed_2,(__unnamed_1 - __unnamed_2)
__unnamed_2:
        /*00c0*/ 	.byte	0x61, 0x75, 0x74, 0x6f, 0x20, 0x63, 0x75, 0x74, 0x65, 0x3a, 0x3a, 0x61, 0x73, 0x5f, 0x70, 0x6f
        /* <DEDUP_REMOVED lines=27> */
        /*0280*/ 	.byte	0x36, 0x3e, 0x3e, 0x3e, 0x3e, 0x3e, 0x5d, 0x00
	.type		__unnamed_1,@object
	.size		__unnamed_1,(.L_0 - __unnamed_1)
__unnamed_1:
        /* <DEDUP_REMOVED lines=180> */
        /*0dc8*/ 	.byte	0x65, 0x3a, 0x3a, 0x69, 0x64, 0x65, 0x6e, 0x74, 0x69, 0x74, 0x79, 0x5d, 0x00
.L_0:


//--------------------- .nv.shared._ZN7cutlass13device_kernelINS_4gemm6kernel13GemmUniversalIN4cute5tupleIJiiiiEEENS1_10collective13CollectiveMmaINS1_34MainloopSm90TmaGmmaWarpSpecializedILi4ENS5_IJNS4_1CILi1EEESB_SB_EEENS1_35KernelTmaWarpSpecializedCooperativeEEENS5_IJNSA_ILi256EEENSA_ILi128EEENSA_ILi64EEEEEENS_6half_tENS5_IJlSB_lEEESJ_SK_NS4_8TiledMMAINS4_8MMA_AtomIJNS4_4SM904GMMA26MMA_64x128x16_F32F16F16_SSILNSO_5MajorE0ELSQ_0ELNSO_7ScaleInE1ELSR_1EEEEEENS4_6LayoutINS5_IJNSA_ILi2EEESB_SB_EEENS5_IJSB_NSA_ILi0EEESX_EEEEENS5_IJNS4_10UnderscoreES10_S10_EEEEENS4_13SM90_TMA_LOADENS4_14ComposedLayoutINS4_7SwizzleILi3ELi4ELi3EEENS4_18smem_ptr_flag_bitsILi16EEENSU_INS5_IJNSA_ILi8EEESH_EEENS5_IJSH_SB_EEEEEEEvNS4_8identityES13_S1D_vS1E_EENS_8epilogue10collective18CollectiveEpilogueINS1G_22Sm90TmaWarpSpecializedILi4ELi2ELi16ELb1ELb0EEEJSI_NS5_IJSG_NSA_ILi32EEEEEESJ_SK_SJ_SK_NS1G_6fusion15FusionCallbacksIS1K_NS1N_17LinCombPerRowBiasISJ_fSJ_SJ_fLi8ELNS_15FloatRoundStyleE2EEESI_S1M_JEEES13_NS14_INS15_ILi2ELi4ELi3EEES18_NSU_INS5_IJS19_S1L_EEENS5_IJS1L_SB_EEEEEEENS4_17SM75_U32x4_LDSM_NENS4_14SM90_TMA_STOREES1X_NS4_17SM90_U32x4_STSM_NENS4_9Copy_AtomIJS20_SJ_EEEvEEEvvEEEEvNT_6ParamsE --------------------------
	.section	.nv.shared._ZN7cutlass13device_kernelINS_4gemm6kernel13GemmUniversalIN4cute5tupleIJiiiiEEENS1_10collective13CollectiveMmaINS1_34MainloopSm90TmaGmmaWarpSpecializedILi4ENS5_IJNS4_1CILi1EEESB_SB_EEENS1_35KernelTmaWarpSpecializedCooperativeEEENS5_IJNSA_ILi256EEENSA_ILi128EEENSA_ILi64EEEEEENS_6half_tENS5_IJlSB_lEEESJ_SK_NS4_8TiledMMAINS4_8MMA_AtomIJNS4_4SM904GMMA26MMA_64x128x16_F32F16F16_SSILNSO_5MajorE0ELSQ_0ELNSO_7ScaleInE1ELSR_1EEEEEENS4_6LayoutINS5_IJNSA_ILi2EEESB_SB_EEENS5_IJSB_NSA_ILi0EEESX_EEEEENS5_IJNS4_10UnderscoreES10_S10_EEEEENS4_13SM90_TMA_LOADENS4_14ComposedLayoutINS4_7SwizzleILi3ELi4ELi3EEENS4_18smem_ptr_flag_bitsILi16EEENSU_INS5_IJNSA_ILi8EEESH_EEENS5_IJSH_SB_EEEEEEEvNS4_8identityES13_S1D_vS1E_EENS_8epilogue10collective18CollectiveEpilogueINS1G_22Sm90TmaWarpSpecializedILi4ELi2ELi16ELb1ELb0EEEJSI_NS5_IJSG_NSA_ILi32EEEEEESJ_SK_SJ_SK_NS1G_6fusion15FusionCallbacksIS1K_NS1N_17LinCombPerRowBiasISJ_fSJ_SJ_fLi8ELNS_15FloatRoundStyleE2EEESI_S1M_JEEES13_NS14_INS15_ILi2ELi4ELi3EEES18_NSU_INS5_IJS19_S1L_EEENS5_IJS1L_SB_EEEEEEENS4_17SM75_U32x4_LDSM_NENS4_14SM90_TMA_STOREES1X_NS4_17SM90_U32x4_STSM_NENS4_9Copy_AtomIJS20_SJ_EEEvEEEvvEEEEvNT_6ParamsE,"aw",@nobits
	.sectionflags	@""
	.align	16
	.zero		1024


//--------------------- .nv.shared.reserved.0     --------------------------
	.section	.nv.shared.reserved.0,"aw",@nobits
	.weak		__nv_reservedSMEM_offset_0_alias
	.size		__nv_reservedSMEM_offset_0_alias, 0, 0
	.other		__nv_reservedSMEM_offset_0_alias,@"STO_CUDA_RESERVED_SHARED STV_DEFAULT"
__nv_reservedSMEM_offset_0_alias:
	.zero		0


//--------------------- .nv.global                --------------------------
	.section	.nv.global,"aw",@nobits
.nv.global:
	.type		_ZN39_INTERNAL_525f102b_4_k_cu_ceb8fd7f_35484cute1_E,@object
	.size		_ZN39_INTERNAL_525f102b_4_k_cu_ceb8fd7f_35484cute1_E,(_ZN39_INTERNAL_525f102b_4_k_cu_ceb8fd7f_35484cuda3std3__45__cpo6cbeginE - _ZN39_INTERNAL_525f102b_4_k_cu_ceb8fd7f_35484cute1_E)
_ZN39_INTERNAL_525f102b_4_k_cu_ceb8fd7f_35484cute1_E:
	.zero		1
	.type		_ZN39_INTERNAL_525f102b_4_k_cu_ceb8fd7f_35484cuda3std3__45__cpo6cbeginE,@object
	.size		_ZN39_INTERNAL_525f102b_4_k_cu_ceb8fd7f_35484cuda3std3__45__cpo6cbeginE,(_ZN39_INTERNAL_525f102b_4_k_cu_ceb8fd7f_35484cuda3std3__48in_placeE - _ZN39_INTERNAL_525f102b_4_k_cu_ceb8fd7f_35484cuda3std3__45__cpo6cbeginE)
_ZN39_INTERNAL_525f102b_4_k_cu_ceb8fd7f_35484cuda3std3__45__cpo6cbeginE:
	.zero		1
	.type		_ZN39_INTERNAL_525f102b_4_k_cu_ceb8fd7f_35484cuda3std3__48in_placeE,@object
	.size		_ZN39_INTERNAL_525f102b_4_k_cu_ceb8fd7f_35484cuda3std3__48in_placeE,(_ZN39_INTERNAL_525f102b_4_k_cu_ceb8fd7f_35484cuda3std6ranges3__45__cpo9iter_moveE - _ZN39_INTERNAL_525f102b_4_k_cu_ceb8fd7f_35484cuda3std3__48in_placeE)
_ZN39_INTERNAL_525f102b_4_k_cu_ceb8fd7f_35484cuda3std3__48in_placeE:
	.zero		1
	.type		_ZN39_INTERNAL_525f102b_4_k_cu_ceb8fd7f_35484cuda3std6ranges3__45__cpo9iter_moveE,@object
	.size		_ZN39_INTERNAL_525f102b_4_k_cu_ceb8fd7f_35484cuda3std6ranges3__45__cpo9iter_moveE,(_ZN39_INTERNAL_525f102b_4_k_cu_ceb8fd7f_35484cuda3std3__45__cpo5beginE - _ZN39_INTERNAL_525f102b_4_k_cu_ceb8fd7f_35484cuda3std6ranges3__45__cpo9iter_moveE)
_ZN39_INTERNAL_525f102b_4_k_cu_ceb8fd7f_35484cuda3std6ranges3__45__cpo9iter_moveE:
	.zero		1
	.type		_ZN39_INTERNAL_525f102b_4_k_cu_ceb8fd7f_35484cuda3std3__45__cpo5beginE,@object
	.size		_ZN39_INTERNAL_525f102b_4_k_cu_ceb8fd7f_35484cuda3std3__45__cpo5beginE,(_ZN39_INTERNAL_525f102b_4_k_cu_ceb8fd7f_35484cuda3std3__441_GLOBAL__N__525f102b_4_k_cu_ceb8fd7f_35486ignoreE - _ZN39_INTERNAL_525f102b_4_k_cu_ceb8fd7f_35484cuda3std3__45__cpo5beginE)
_ZN39_INTERNAL_525f102b_4_k_cu_ceb8fd7f_35484cuda3std3__45__cpo5beginE:
	.zero		1
	.type		_ZN39_INTERNAL_525f102b_4_k_cu_ceb8fd7f_35484cuda3std3__441_GLOBAL__N__525f102b_4_k_cu_ceb8fd7f_35486ignoreE,@object
	.size		_ZN39_INTERNAL_525f102b_4_k_cu_ceb8fd7f_35484cuda3std3__441_GLOBAL__N__525f102b_4_k_cu_ceb8fd7f_35486ignoreE,(_ZN39_INTERNAL_525f102b_4_k_cu_ceb8fd7f_35484cute7productE - _ZN39_INTERNAL_525f102b_4_k_cu_ceb8fd7f_35484cuda3std3__441_GLOBAL__N__525f102b_4_k_cu_ceb8fd7f_35486ignoreE)
_ZN39_INTERNAL_525f102b_4_k_cu_ceb8fd7f_35484cuda3std3__441_GLOBAL__N__525f102b_4_k_cu_ceb8fd7f_35486ignoreE:
	.zero		1
	.type		_ZN39_INTERNAL_525f102b_4_k_cu_ceb8fd7f_35484cute7productE,@object
	.size		_ZN39_INTERNAL_525f102b_4_k_cu_ceb8fd7f_35484cute7productE,(_ZN39_INTERNAL_525f102b_4_k_cu_ceb8fd7f_35484cuda3std3__45__cpo3endE - _ZN39_INTERNAL_525f102b_4_k_cu_ceb8fd7f_35484cute7productE)
_ZN39_INTERNAL_525f102b_4_k_cu_ceb8fd7f_35484cute7productE:
	.zero		1
	.type		_ZN39_INTERNAL_525f102b_4_k_cu_ceb8fd7f_35484cuda3std3__45__cpo3endE,@object
	.size		_ZN39_INTERNAL_525f102b_4_k_cu_ceb8fd7f_35484cuda3std3__45__cpo3endE,(_ZN39_INTERNAL_525f102b_4_k_cu_ceb8fd7f_35484cuda3std3__419piecewise_constructE - _ZN39_INTERNAL_525f102b_4_k_cu_ceb8fd7f_35484cuda3std3__45__cpo3endE)
_ZN39_INTERNAL_525f102b_4_k_cu_ceb8fd7f_35484cuda3std3__45__cpo3endE:
	.zero		1
	.type		_ZN39_INTERNAL_525f102b_4_k_cu_ceb8fd7f_35484cuda3std3__419piecewise_constructE,@object
	.size		_ZN39_INTERNAL_525f102b_4_k_cu_ceb8fd7f_35484cuda3std3__419piecewise_constructE,(_ZN39_INTERNAL_525f102b_4_k_cu_ceb8fd7f_35484cuda3std3__45__cpo4cendE - _ZN39_INTERNAL_525f102b_4_k_cu_ceb8fd7f_35484cuda3std3__419piecewise_constructE)
_ZN39_INTERNAL_525f102b_4_k_cu_ceb8fd7f_35484cuda3std3__419piecewise_constructE:
	.zero		1
	.type		_ZN39_INTERNAL_525f102b_4_k_cu_ceb8fd7f_35484cuda3std3__45__cpo4cendE,@object
	.size		_ZN39_INTERNAL_525f102b_4_k_cu_ceb8fd7f_35484cuda3std3__45__cpo4cendE,(_ZN39_INTERNAL_525f102b_4_k_cu_ceb8fd7f_35484cuda3std6ranges3__45__cpo4swapE - _ZN39_INTERNAL_525f102b_4_k_cu_ceb8fd7f_35484cuda3std3__45__cpo4cendE)
_ZN39_INTERNAL_525f102b_4_k_cu_ceb8fd7f_35484cuda3std3__45__cpo4cendE:
	.zero		1
	.type		_ZN39_INTERNAL_525f102b_4_k_cu_ceb8fd7f_35484cuda3std6ranges3__45__cpo4swapE,@object
	.size		_ZN39_INTERNAL_525f102b_4_k_cu_ceb8fd7f_35484cuda3std6ranges3__45__cpo4swapE,(.L_9 - _ZN39_INTERNAL_525f102b_4_k_cu_ceb8fd7f_35484cuda3std6ranges3__45__cpo4swapE)
_ZN39_INTERNAL_525f102b_4_k_cu_ceb8fd7f_35484cuda3std6ranges3__45__cpo4swapE:
	.zero		1
.L_9:


//--------------------- .nv.constant0._ZN7cutlass13device_kernelINS_4gemm6kernel13GemmUniversalIN4cute5tupleIJiiiiEEENS1_10collective13CollectiveMmaINS1_34MainloopSm90TmaGmmaWarpSpecializedILi4ENS5_IJNS4_1CILi1EEESB_SB_EEENS1_35KernelTmaWarpSpecializedCooperativeEEENS5_IJNSA_ILi256EEENSA_ILi128EEENSA_ILi64EEEEEENS_6half_tENS5_IJlSB_lEEESJ_SK_NS4_8TiledMMAINS4_8MMA_AtomIJNS4_4SM904GMMA26MMA_64x128x16_F32F16F16_SSILNSO_5MajorE0ELSQ_0ELNSO_7ScaleInE1ELSR_1EEEEEENS4_6LayoutINS5_IJNSA_ILi2EEESB_SB_EEENS5_IJSB_NSA_ILi0EEESX_EEEEENS5_IJNS4_10UnderscoreES10_S10_EEEEENS4_13SM90_TMA_LOADENS4_14ComposedLayoutINS4_7SwizzleILi3ELi4ELi3EEENS4_18smem_ptr_flag_bitsILi16EEENSU_INS5_IJNSA_ILi8EEESH_EEENS5_IJSH_SB_EEEEEEEvNS4_8identityES13_S1D_vS1E_EENS_8epilogue10collective18CollectiveEpilogueINS1G_22Sm90TmaWarpSpecializedILi4ELi2ELi16ELb1ELb0EEEJSI_NS5_IJSG_NSA_ILi32EEEEEESJ_SK_SJ_SK_NS1G_6fusion15FusionCallbacksIS1K_NS1N_17LinCombPerRowBiasISJ_fSJ_SJ_fLi8ELNS_15FloatRoundStyleE2EEESI_S1M_JEEES13_NS14_INS15_ILi2ELi4ELi3EEES18_NSU_INS5_IJS19_S1L_EEENS5_IJS1L_SB_EEEEEEENS4_17SM75_U32x4_LDSM_NENS4_14SM90_TMA_STOREES1X_NS4_17SM90_U32x4_STSM_NENS4_9Copy_AtomIJS20_SJ_EEEvEEEvvEEEEvNT_6ParamsE --------------------------
	.section	.nv.constant0._ZN7cutlass13device_kernelINS_4gemm6kernel13GemmUniversalIN4cute5tupleIJiiiiEEENS1_10collective13CollectiveMmaINS1_34MainloopSm90TmaGmmaWarpSpecializedILi4ENS5_IJNS4_1CILi1EEESB_SB_EEENS1_35KernelTmaWarpSpecializedCooperativeEEENS5_IJNSA_ILi256EEENSA_ILi128EEENSA_ILi64EEEEEENS_6half_tENS5_IJlSB_lEEESJ_SK_NS4_8TiledMMAINS4_8MMA_AtomIJNS4_4SM904GMMA26MMA_64x128x16_F32F16F16_SSILNSO_5MajorE0ELSQ_0ELNSO_7ScaleInE1ELSR_1EEEEEENS4_6LayoutINS5_IJNSA_ILi2EEESB_SB_EEENS5_IJSB_NSA_ILi0EEESX_EEEEENS5_IJNS4_10UnderscoreES10_S10_EEEEENS4_13SM90_TMA_LOADENS4_14ComposedLayoutINS4_7SwizzleILi3ELi4ELi3EEENS4_18smem_ptr_flag_bitsILi16EEENSU_INS5_IJNSA_ILi8EEESH_EEENS5_IJSH_SB_EEEEEEEvNS4_8identityES13_S1D_vS1E_EENS_8epilogue10collective18CollectiveEpilogueINS1G_22Sm90TmaWarpSpecializedILi4ELi2ELi16ELb1ELb0EEEJSI_NS5_IJSG_NSA_ILi32EEEEEESJ_SK_SJ_SK_NS1G_6fusion15FusionCallbacksIS1K_NS1N_17LinCombPerRowBiasISJ_fSJ_SJ_fLi8ELNS_15FloatRoundStyleE2EEESI_S1M_JEEES13_NS14_INS15_ILi2ELi4ELi3EEES18_NSU_INS5_IJS19_S1L_EEENS5_IJS1L_SB_EEEEEEENS4_17SM75_U32x4_LDSM_NENS4_14SM90_TMA_STOREES1X_NS4_17SM90_U32x4_STSM_NENS4_9Copy_AtomIJS20_SJ_EEEvEEEvvEEEEvNT_6ParamsE,"a",@progbits
	.sectionflags	@""
	.align	4
.nv.constant0._ZN7cutlass13device_kernelINS_4gemm6kernel13GemmUniversalIN4cute5tupleIJiiiiEEENS1_10collective13CollectiveMmaINS1_34MainloopSm90TmaGmmaWarpSpecializedILi4ENS5_IJNS4_1CILi1EEESB_SB_EEENS1_35KernelTmaWarpSpecializedCooperativeEEENS5_IJNSA_ILi256EEENSA_ILi128EEENSA_ILi64EEEEEENS_6half_tENS5_IJlSB_lEEESJ_SK_NS4_8TiledMMAINS4_8MMA_AtomIJNS4_4SM904GMMA26MMA_64x128x16_F32F16F16_SSILNSO_5MajorE0ELSQ_0ELNSO_7ScaleInE1ELSR_1EEEEEENS4_6LayoutINS5_IJNSA_ILi2EEESB_SB_EEENS5_IJSB_NSA_ILi0EEESX_EEEEENS5_IJNS4_10UnderscoreES10_S10_EEEEENS4_13SM90_TMA_LOADENS4_14ComposedLayoutINS4_7SwizzleILi3ELi4ELi3EEENS4_18smem_ptr_flag_bitsILi16EEENSU_INS5_IJNSA_ILi8EEESH_EEENS5_IJSH_SB_EEEEEEEvNS4_8identityES13_S1D_vS1E_EENS_8epilogue10collective18CollectiveEpilogueINS1G_22Sm90TmaWarpSpecializedILi4ELi2ELi16ELb1ELb0EEEJSI_NS5_IJSG_NSA_ILi32EEEEEESJ_SK_SJ_SK_NS1G_6fusion15FusionCallbacksIS1K_NS1N_17LinCombPerRowBiasISJ_fSJ_SJ_fLi8ELNS_15FloatRoundStyleE2EEESI_S1M_JEEES13_NS14_INS15_ILi2ELi4ELi3EEES18_NSU_INS5_IJS19_S1L_EEENS5_IJS1L_SB_EEEEEEENS4_17SM75_U32x4_LDSM_NENS4_14SM90_TMA_STOREES1X_NS4_17SM90_U32x4_STSM_NENS4_9Copy_AtomIJS20_SJ_EEEvEEEvvEEEEvNT_6ParamsE:
	.zero		2432


//--------------------- SYMBOLS --------------------------

	.type		.nv.reservedSmem.offset0,@object
	.size		.nv.reservedSmem.offset0,0x4
	.type		__assertfail,@function
